//
// Generated by NVIDIA NVVM Compiler
//
// Compiler Build ID: CL-36424714
// Cuda compilation tools, release 13.0, V13.0.88
// Based on NVVM 20.0.0
//

.version 9.0
.target sm_100
.address_size 64

	// .globl	_Z19wf_embedding_kernelPKfiiiPK6__halfiPKbiiPS1_iiiS6_iiiS6_iiiiii
// _ZZ19wf_embedding_kernelPKfiiiPK6__halfiPKbiiPS1_iiiS6_iiiS6_iiiiiiE11wavenumbers has been demoted
// _ZZ19wf_embedding_kernelPKfiiiPK6__halfiPKbiiPS1_iiiS6_iiiS6_iiiiiiE11coords_NI_x has been demoted
// _ZZ19wf_embedding_kernelPKfiiiPK6__halfiPKbiiPS1_iiiS6_iiiS6_iiiiiiE11coords_NI_y has been demoted
// _ZZ19wf_embedding_kernelPKfiiiPK6__halfiPKbiiPS1_iiiS6_iiiS6_iiiiiiE11coords_NI_z has been demoted
// _ZZ19wf_embedding_kernelPKfiiiPK6__halfiPKbiiPS1_iiiS6_iiiS6_iiiiiiE7mask_NI has been demoted
// _ZZ19wf_embedding_kernelPKfiiiPK6__halfiPKbiiPS1_iiiS6_iiiS6_iiiiiiE11coords_NJ_x has been demoted
// _ZZ19wf_embedding_kernelPKfiiiPK6__halfiPKbiiPS1_iiiS6_iiiS6_iiiiiiE11coords_NJ_y has been demoted
// _ZZ19wf_embedding_kernelPKfiiiPK6__halfiPKbiiPS1_iiiS6_iiiS6_iiiiiiE11coords_NJ_z has been demoted
// _ZZ19wf_embedding_kernelPKfiiiPK6__halfiPKbiiPS1_iiiS6_iiiS6_iiiiiiE7mask_NJ has been demoted
// _ZZ19wf_embedding_kernelPKfiiiPK6__halfiPKbiiPS1_iiiS6_iiiS6_iiiiiiE3out has been demoted
// _ZZ19wf_embedding_kernelPKfiiiPK6__halfiPKbiiPS1_iiiS6_iiiS6_iiiiiiE9trig_sums has been demoted
.global .align 4 .b8 __cudart_i2opi_f[24] = {65, 144, 67, 60, 153, 149, 98, 219, 192, 221, 52, 245, 209, 87, 39, 252, 41, 21, 68, 78, 110, 131, 249, 162};

.visible .entry _Z19wf_embedding_kernelPKfiiiPK6__halfiPKbiiPS1_iiiS6_iiiS6_iiiiii(
	.param .u64 .ptr .align 1 _Z19wf_embedding_kernelPKfiiiPK6__halfiPKbiiPS1_iiiS6_iiiS6_iiiiii_param_0,
	.param .u32 _Z19wf_embedding_kernelPKfiiiPK6__halfiPKbiiPS1_iiiS6_iiiS6_iiiiii_param_1,
	.param .u32 _Z19wf_embedding_kernelPKfiiiPK6__halfiPKbiiPS1_iiiS6_iiiS6_iiiiii_param_2,
	.param .u32 _Z19wf_embedding_kernelPKfiiiPK6__halfiPKbiiPS1_iiiS6_iiiS6_iiiiii_param_3,
	.param .u64 .ptr .align 1 _Z19wf_embedding_kernelPKfiiiPK6__halfiPKbiiPS1_iiiS6_iiiS6_iiiiii_param_4,
	.param .u32 _Z19wf_embedding_kernelPKfiiiPK6__halfiPKbiiPS1_iiiS6_iiiS6_iiiiii_param_5,
	.param .u64 .ptr .align 1 _Z19wf_embedding_kernelPKfiiiPK6__halfiPKbiiPS1_iiiS6_iiiS6_iiiiii_param_6,
	.param .u32 _Z19wf_embedding_kernelPKfiiiPK6__halfiPKbiiPS1_iiiS6_iiiS6_iiiiii_param_7,
	.param .u32 _Z19wf_embedding_kernelPKfiiiPK6__halfiPKbiiPS1_iiiS6_iiiS6_iiiiii_param_8,
	.param .u64 .ptr .align 1 _Z19wf_embedding_kernelPKfiiiPK6__halfiPKbiiPS1_iiiS6_iiiS6_iiiiii_param_9,
	.param .u32 _Z19wf_embedding_kernelPKfiiiPK6__halfiPKbiiPS1_iiiS6_iiiS6_iiiiii_param_10,
	.param .u32 _Z19wf_embedding_kernelPKfiiiPK6__halfiPKbiiPS1_iiiS6_iiiS6_iiiiii_param_11,
	.param .u32 _Z19wf_embedding_kernelPKfiiiPK6__halfiPKbiiPS1_iiiS6_iiiS6_iiiiii_param_12,
	.param .u64 .ptr .align 1 _Z19wf_embedding_kernelPKfiiiPK6__halfiPKbiiPS1_iiiS6_iiiS6_iiiiii_param_13,
	.param .u32 _Z19wf_embedding_kernelPKfiiiPK6__halfiPKbiiPS1_iiiS6_iiiS6_iiiiii_param_14,
	.param .u32 _Z19wf_embedding_kernelPKfiiiPK6__halfiPKbiiPS1_iiiS6_iiiS6_iiiiii_param_15,
	.param .u32 _Z19wf_embedding_kernelPKfiiiPK6__halfiPKbiiPS1_iiiS6_iiiS6_iiiiii_param_16,
	.param .u64 .ptr .align 1 _Z19wf_embedding_kernelPKfiiiPK6__halfiPKbiiPS1_iiiS6_iiiS6_iiiiii_param_17,
	.param .u32 _Z19wf_embedding_kernelPKfiiiPK6__halfiPKbiiPS1_iiiS6_iiiS6_iiiiii_param_18,
	.param .u32 _Z19wf_embedding_kernelPKfiiiPK6__halfiPKbiiPS1_iiiS6_iiiS6_iiiiii_param_19,
	.param .u32 _Z19wf_embedding_kernelPKfiiiPK6__halfiPKbiiPS1_iiiS6_iiiS6_iiiiii_param_20,
	.param .u32 _Z19wf_embedding_kernelPKfiiiPK6__halfiPKbiiPS1_iiiS6_iiiS6_iiiiii_param_21,
	.param .u32 _Z19wf_embedding_kernelPKfiiiPK6__halfiPKbiiPS1_iiiS6_iiiS6_iiiiii_param_22,
	.param .u32 _Z19wf_embedding_kernelPKfiiiPK6__halfiPKbiiPS1_iiiS6_iiiS6_iiiiii_param_23
)
{
	.local .align 4 .b8 	__local_depot0[28];
	.reg .b64 	%SP;
	.reg .b64 	%SPL;
	.reg .pred 	%p<79>;
	.reg .b16 	%rs<47>;
	.reg .b32 	%r<323>;
	.reg .b32 	%f<120>;
	.reg .b64 	%rd<118>;
	.reg .b64 	%fd<5>;
	// demoted variable
	.shared .align 4 .b8 _ZZ19wf_embedding_kernelPKfiiiPK6__halfiPKbiiPS1_iiiS6_iiiS6_iiiiiiE11wavenumbers[512];
	// demoted variable
	.shared .align 4 .b8 _ZZ19wf_embedding_kernelPKfiiiPK6__halfiPKbiiPS1_iiiS6_iiiS6_iiiiiiE11coords_NI_x[16];
	// demoted variable
	.shared .align 4 .b8 _ZZ19wf_embedding_kernelPKfiiiPK6__halfiPKbiiPS1_iiiS6_iiiS6_iiiiiiE11coords_NI_y[16];
	// demoted variable
	.shared .align 4 .b8 _ZZ19wf_embedding_kernelPKfiiiPK6__halfiPKbiiPS1_iiiS6_iiiS6_iiiiiiE11coords_NI_z[16];
	// demoted variable
	.shared .align 4 .b8 _ZZ19wf_embedding_kernelPKfiiiPK6__halfiPKbiiPS1_iiiS6_iiiS6_iiiiiiE7mask_NI[4];
	// demoted variable
	.shared .align 4 .b8 _ZZ19wf_embedding_kernelPKfiiiPK6__halfiPKbiiPS1_iiiS6_iiiS6_iiiiiiE11coords_NJ_x[128];
	// demoted variable
	.shared .align 4 .b8 _ZZ19wf_embedding_kernelPKfiiiPK6__halfiPKbiiPS1_iiiS6_iiiS6_iiiiiiE11coords_NJ_y[128];
	// demoted variable
	.shared .align 4 .b8 _ZZ19wf_embedding_kernelPKfiiiPK6__halfiPKbiiPS1_iiiS6_iiiS6_iiiiiiE11coords_NJ_z[128];
	// demoted variable
	.shared .align 4 .u32 _ZZ19wf_embedding_kernelPKfiiiPK6__halfiPKbiiPS1_iiiS6_iiiS6_iiiiiiE7mask_NJ;
	// demoted variable
	.shared .align 4 .b8 _ZZ19wf_embedding_kernelPKfiiiPK6__halfiPKbiiPS1_iiiS6_iiiS6_iiiiiiE3out[4096];
	// demoted variable
	.shared .align 4 .b8 _ZZ19wf_embedding_kernelPKfiiiPK6__halfiPKbiiPS1_iiiS6_iiiS6_iiiiiiE9trig_sums[4096];
	mov.u64 	%SPL, __local_depot0;
	ld.param.u64 	%rd35, [_Z19wf_embedding_kernelPKfiiiPK6__halfiPKbiiPS1_iiiS6_iiiS6_iiiiii_param_0];
	ld.param.u32 	%r95, [_Z19wf_embedding_kernelPKfiiiPK6__halfiPKbiiPS1_iiiS6_iiiS6_iiiiii_param_1];
	ld.param.u32 	%r96, [_Z19wf_embedding_kernelPKfiiiPK6__halfiPKbiiPS1_iiiS6_iiiS6_iiiiii_param_3];
	ld.param.u64 	%rd37, [_Z19wf_embedding_kernelPKfiiiPK6__halfiPKbiiPS1_iiiS6_iiiS6_iiiiii_param_4];
	ld.param.u64 	%rd36, [_Z19wf_embedding_kernelPKfiiiPK6__halfiPKbiiPS1_iiiS6_iiiS6_iiiiii_param_6];
	ld.param.u32 	%r97, [_Z19wf_embedding_kernelPKfiiiPK6__halfiPKbiiPS1_iiiS6_iiiS6_iiiiii_param_7];
	ld.param.u64 	%rd38, [_Z19wf_embedding_kernelPKfiiiPK6__halfiPKbiiPS1_iiiS6_iiiS6_iiiiii_param_9];
	ld.param.u32 	%r98, [_Z19wf_embedding_kernelPKfiiiPK6__halfiPKbiiPS1_iiiS6_iiiS6_iiiiii_param_10];
	ld.param.u32 	%r99, [_Z19wf_embedding_kernelPKfiiiPK6__halfiPKbiiPS1_iiiS6_iiiS6_iiiiii_param_11];
	ld.param.u64 	%rd39, [_Z19wf_embedding_kernelPKfiiiPK6__halfiPKbiiPS1_iiiS6_iiiS6_iiiiii_param_13];
	ld.param.u32 	%r100, [_Z19wf_embedding_kernelPKfiiiPK6__halfiPKbiiPS1_iiiS6_iiiS6_iiiiii_param_14];
	ld.param.u32 	%r101, [_Z19wf_embedding_kernelPKfiiiPK6__halfiPKbiiPS1_iiiS6_iiiS6_iiiiii_param_15];
	ld.param.u64 	%rd40, [_Z19wf_embedding_kernelPKfiiiPK6__halfiPKbiiPS1_iiiS6_iiiS6_iiiiii_param_17];
	ld.param.u32 	%r102, [_Z19wf_embedding_kernelPKfiiiPK6__halfiPKbiiPS1_iiiS6_iiiS6_iiiiii_param_18];
	ld.param.u32 	%r103, [_Z19wf_embedding_kernelPKfiiiPK6__halfiPKbiiPS1_iiiS6_iiiS6_iiiiii_param_19];
	ld.param.u32 	%r104, [_Z19wf_embedding_kernelPKfiiiPK6__halfiPKbiiPS1_iiiS6_iiiS6_iiiiii_param_21];
	ld.param.u32 	%r105, [_Z19wf_embedding_kernelPKfiiiPK6__halfiPKbiiPS1_iiiS6_iiiS6_iiiiii_param_22];
	ld.param.u32 	%r106, [_Z19wf_embedding_kernelPKfiiiPK6__halfiPKbiiPS1_iiiS6_iiiS6_iiiiii_param_23];
	cvta.to.global.u64 	%rd1, %rd37;
	cvta.to.global.u64 	%rd2, %rd40;
	cvta.to.global.u64 	%rd3, %rd39;
	cvta.to.global.u64 	%rd4, %rd38;
	add.u64 	%rd5, %SPL, 0;
	add.u64 	%rd6, %SPL, 0;
	mov.u32 	%r107, %ctaid.y;
	mov.u32 	%r108, %ntid.y;
	mul.lo.s32 	%r1, %r107, %r108;
	mov.u32 	%r109, %ctaid.z;
	mov.u32 	%r110, %ntid.z;
	mul.lo.s32 	%r2, %r109, %r110;
	mov.u32 	%r111, %tid.x;
	mov.u32 	%r112, %tid.y;
	mov.u32 	%r3, %ntid.x;
	mov.u32 	%r113, %tid.z;
	mad.lo.s32 	%r114, %r108, %r113, %r112;
	mad.lo.s32 	%r4, %r114, %r3, %r111;
	mul.lo.s32 	%r115, %r3, %r108;
	mul.lo.s32 	%r5, %r115, %r110;
	shr.u32 	%r6, %r4, 5;
	and.b32  	%r7, %r4, 31;
	shr.u32 	%r116, %r106, 31;
	add.s32 	%r117, %r106, %r116;
	shr.s32 	%r8, %r117, 1;
	add.s32 	%r118, %r5, %r8;
	add.s32 	%r119, %r118, -1;
	div.s32 	%r9, %r119, %r5;
	setp.lt.s32 	%p5, %r9, 1;
	@%p5 bra 	$L__BB0_7;
	and.b32  	%r10, %r9, 3;
	setp.lt.u32 	%p6, %r9, 4;
	mov.b32 	%r301, 0;
	@%p6 bra 	$L__BB0_4;
	and.b32  	%r301, %r9, 2147483644;
	mov.b32 	%r299, 0;
	mov.u32 	%r124, _ZZ19wf_embedding_kernelPKfiiiPK6__halfiPKbiiPS1_iiiS6_iiiS6_iiiiiiE11wavenumbers;
$L__BB0_3:
	mad.lo.s32 	%r122, %r299, %r5, %r4;
	shl.b32 	%r123, %r122, 1;
	add.s32 	%r125, %r124, %r123;
	mul.wide.u32 	%rd43, %r122, 2;
	add.s64 	%rd44, %rd1, %rd43;
	ld.global.u16 	%rs1, [%rd44];
	st.shared.u16 	[%r125], %rs1;
	add.s32 	%r126, %r122, %r5;
	shl.b32 	%r127, %r5, 1;
	add.s32 	%r128, %r125, %r127;
	mul.wide.u32 	%rd45, %r126, 2;
	add.s64 	%rd46, %rd1, %rd45;
	ld.global.u16 	%rs2, [%rd46];
	st.shared.u16 	[%r128], %rs2;
	add.s32 	%r129, %r126, %r5;
	add.s32 	%r130, %r128, %r127;
	mul.wide.u32 	%rd47, %r129, 2;
	add.s64 	%rd48, %rd1, %rd47;
	ld.global.u16 	%rs3, [%rd48];
	st.shared.u16 	[%r130], %rs3;
	add.s32 	%r131, %r129, %r5;
	add.s32 	%r132, %r130, %r127;
	mul.wide.u32 	%rd49, %r131, 2;
	add.s64 	%rd50, %rd1, %rd49;
	ld.global.u16 	%rs4, [%rd50];
	st.shared.u16 	[%r132], %rs4;
	add.s32 	%r299, %r299, 4;
	setp.ne.s32 	%p7, %r299, %r301;
	@%p7 bra 	$L__BB0_3;
$L__BB0_4:
	setp.eq.s32 	%p8, %r10, 0;
	@%p8 bra 	$L__BB0_7;
	mov.b32 	%r302, 0;
	mov.u32 	%r136, _ZZ19wf_embedding_kernelPKfiiiPK6__halfiPKbiiPS1_iiiS6_iiiS6_iiiiiiE11wavenumbers;
$L__BB0_6:
	.pragma "nounroll";
	mad.lo.s32 	%r134, %r301, %r5, %r4;
	shl.b32 	%r135, %r134, 1;
	add.s32 	%r137, %r136, %r135;
	mul.wide.u32 	%rd51, %r134, 2;
	add.s64 	%rd52, %rd1, %rd51;
	ld.global.u16 	%rs5, [%rd52];
	st.shared.u16 	[%r137], %rs5;
	add.s32 	%r301, %r301, 1;
	add.s32 	%r302, %r302, 1;
	setp.ne.s32 	%p9, %r302, %r10;
	@%p9 bra 	$L__BB0_6;
$L__BB0_7:
	mul.lo.s32 	%r138, %r95, %r2;
	cvta.to.global.u64 	%rd53, %rd35;
	mul.wide.s32 	%rd54, %r138, 4;
	add.s64 	%rd7, %rd53, %rd54;
	mul.lo.s32 	%r19, %r97, %r2;
	add.s32 	%r139, %r3, %r105;
	add.s32 	%r140, %r139, -1;
	div.u32 	%r20, %r140, %r3;
	setp.lt.s32 	%p10, %r20, 1;
	@%p10 bra 	$L__BB0_47;
	shl.b32 	%r21, %r96, 1;
	shl.b32 	%r142, %r7, 2;
	mov.u32 	%r143, _ZZ19wf_embedding_kernelPKfiiiPK6__halfiPKbiiPS1_iiiS6_iiiS6_iiiiiiE11coords_NJ_z;
	add.s32 	%r22, %r143, %r142;
	mov.u32 	%r144, _ZZ19wf_embedding_kernelPKfiiiPK6__halfiPKbiiPS1_iiiS6_iiiS6_iiiiiiE11coords_NJ_y;
	add.s32 	%r23, %r144, %r142;
	mov.u32 	%r145, _ZZ19wf_embedding_kernelPKfiiiPK6__halfiPKbiiPS1_iiiS6_iiiS6_iiiiiiE11coords_NJ_x;
	add.s32 	%r24, %r145, %r142;
	shl.b32 	%r146, %r6, 2;
	add.s32 	%r25, %r145, %r146;
	mov.u32 	%r147, _ZZ19wf_embedding_kernelPKfiiiPK6__halfiPKbiiPS1_iiiS6_iiiS6_iiiiiiE11coords_NI_x;
	add.s32 	%r26, %r147, %r146;
	mov.u32 	%r148, _ZZ19wf_embedding_kernelPKfiiiPK6__halfiPKbiiPS1_iiiS6_iiiS6_iiiiiiE11coords_NI_y;
	add.s32 	%r27, %r148, %r146;
	mov.u32 	%r149, _ZZ19wf_embedding_kernelPKfiiiPK6__halfiPKbiiPS1_iiiS6_iiiS6_iiiiiiE11coords_NI_z;
	add.s32 	%r28, %r149, %r146;
	mov.u32 	%r150, _ZZ19wf_embedding_kernelPKfiiiPK6__halfiPKbiiPS1_iiiS6_iiiS6_iiiiiiE7mask_NI;
	add.s32 	%r29, %r150, %r6;
	mul.lo.s32 	%r30, %r106, %r6;
	add.s32 	%r31, %r106, -1;
	cvta.to.global.u64 	%rd8, %rd36;
	cvt.s64.s32 	%rd9, %r19;
	mov.b32 	%r303, 0;
	mov.u64 	%rd77, __cudart_i2opi_f;
$L__BB0_9:
	setp.lt.s32 	%p11, %r1, %r105;
	setp.lt.s32 	%p12, %r2, %r104;
	shl.b32 	%r151, %r303, 5;
	add.s32 	%r152, %r7, %r1;
	add.s32 	%r153, %r152, %r151;
	rem.s32 	%r33, %r153, %r105;
	or.b32  	%r154, %r151, %r7;
	setp.lt.s32 	%p13, %r154, %r105;
	and.pred  	%p14, %p12, %p13;
	and.pred  	%p1, %p14, %p11;
	setp.gt.s32 	%p15, %r6, 1;
	@%p15 bra 	$L__BB0_13;
	setp.eq.s32 	%p18, %r6, 0;
	@%p18 bra 	$L__BB0_16;
	setp.eq.s32 	%p19, %r6, 1;
	@%p19 bra 	$L__BB0_12;
	bra.uni 	$L__BB0_18;
$L__BB0_12:
	selp.b32 	%r160, %r33, 0, %p1;
	add.s32 	%r161, %r160, %r96;
	mul.wide.s32 	%rd61, %r161, 4;
	add.s64 	%rd62, %rd7, %rd61;
	ld.global.f32 	%f21, [%rd62];
	st.shared.f32 	[%r23], %f21;
	bra.uni 	$L__BB0_18;
$L__BB0_13:
	setp.eq.s32 	%p16, %r6, 2;
	@%p16 bra 	$L__BB0_17;
	setp.eq.s32 	%p17, %r6, 3;
	@%p17 bra 	$L__BB0_15;
	bra.uni 	$L__BB0_18;
$L__BB0_15:
	cvt.u64.u32 	%rd55, %r33;
	selp.b64 	%rd56, %rd55, 0, %p1;
	add.s64 	%rd57, %rd56, %rd9;
	add.s64 	%rd58, %rd8, %rd57;
	ld.global.u8 	%rs6, [%rd58];
	setp.eq.s16 	%p20, %rs6, 0;
	mov.b32 	%r156, -1;
	vote.sync.ballot.b32 	%r157, %p20, %r156;
	st.shared.u32 	[_ZZ19wf_embedding_kernelPKfiiiPK6__halfiPKbiiPS1_iiiS6_iiiS6_iiiiiiE7mask_NJ], %r157;
	bra.uni 	$L__BB0_18;
$L__BB0_16:
	cvt.u64.u32 	%rd63, %r33;
	selp.b64 	%rd64, %rd63, 0, %p1;
	shl.b64 	%rd65, %rd64, 2;
	add.s64 	%rd66, %rd7, %rd65;
	ld.global.f32 	%f22, [%rd66];
	st.shared.f32 	[%r24], %f22;
	bra.uni 	$L__BB0_18;
$L__BB0_17:
	selp.b32 	%r158, %r33, 0, %p1;
	add.s32 	%r159, %r21, %r158;
	mul.wide.s32 	%rd59, %r159, 4;
	add.s64 	%rd60, %rd7, %rd59;
	ld.global.f32 	%f20, [%rd60];
	st.shared.f32 	[%r22], %f20;
$L__BB0_18:
	bar.sync 	0;
	setp.ne.s32 	%p22, %r303, 0;
	@%p22 bra 	$L__BB0_22;
	setp.ne.s32 	%p23, %r7, 0;
	@%p23 bra 	$L__BB0_21;
	ld.shared.f32 	%f23, [%r25];
	st.shared.f32 	[%r26], %f23;
	shl.b32 	%r162, %r6, 2;
	mov.u32 	%r163, _ZZ19wf_embedding_kernelPKfiiiPK6__halfiPKbiiPS1_iiiS6_iiiS6_iiiiiiE11coords_NJ_y;
	add.s32 	%r164, %r163, %r162;
	ld.shared.f32 	%f24, [%r164];
	st.shared.f32 	[%r27], %f24;
	mov.u32 	%r165, _ZZ19wf_embedding_kernelPKfiiiPK6__halfiPKbiiPS1_iiiS6_iiiS6_iiiiiiE11coords_NJ_z;
	add.s32 	%r166, %r165, %r162;
	ld.shared.f32 	%f25, [%r166];
	st.shared.f32 	[%r28], %f25;
	ld.shared.u32 	%r167, [_ZZ19wf_embedding_kernelPKfiiiPK6__halfiPKbiiPS1_iiiS6_iiiS6_iiiiiiE7mask_NJ];
	shr.u32 	%r168, %r167, %r6;
	cvt.u16.u32 	%rs7, %r168;
	and.b16  	%rs8, %rs7, 1;
	st.shared.u8 	[%r29], %rs8;
$L__BB0_21:
	bar.sync 	0;
$L__BB0_22:
	ld.shared.f32 	%f26, [%r26];
	ld.shared.f32 	%f27, [%r24];
	sub.f32 	%f28, %f26, %f27;
	ld.shared.f32 	%f29, [%r27];
	ld.shared.f32 	%f30, [%r23];
	sub.f32 	%f31, %f29, %f30;
	ld.shared.f32 	%f32, [%r28];
	ld.shared.f32 	%f33, [%r22];
	sub.f32 	%f34, %f32, %f33;
	mul.f32 	%f35, %f31, %f31;
	fma.rn.f32 	%f36, %f28, %f28, %f35;
	fma.rn.f32 	%f1, %f34, %f34, %f36;
	mov.pred 	%p78, 0;
	not.pred 	%p25, %p1;
	@%p25 bra 	$L__BB0_25;
	ld.shared.u8 	%rs9, [%r29];
	setp.eq.s16 	%p27, %rs9, 0;
	@%p27 bra 	$L__BB0_25;
	ld.shared.u32 	%r169, [_ZZ19wf_embedding_kernelPKfiiiPK6__halfiPKbiiPS1_iiiS6_iiiS6_iiiiiiE7mask_NJ];
	shr.u32 	%r170, %r169, %r7;
	and.b32  	%r171, %r170, 1;
	setp.eq.b32 	%p78, %r171, 1;
$L__BB0_25:
	setp.lt.s32 	%p28, %r106, 2;
	setp.neu.f32 	%p29, %f1, 0f00000000;
	and.pred  	%p4, %p78, %p29;
	not.pred 	%p30, %p4;
	selp.u32 	%r172, 1, 0, %p30;
	cvt.rn.f32.u32 	%f2, %r172;
	add.f32 	%f37, %f1, %f2;
	sqrt.rn.f32 	%f3, %f37;
	@%p28 bra 	$L__BB0_46;
	selp.u32 	%r174, 1, 0, %p4;
	cvt.rn.f32.u32 	%f4, %r174;
	add.f32 	%f5, %f3, %f2;
	mov.b32 	%r304, 0;
$L__BB0_27:
	shl.b32 	%r175, %r304, 1;
	mov.u32 	%r176, _ZZ19wf_embedding_kernelPKfiiiPK6__halfiPKbiiPS1_iiiS6_iiiS6_iiiiiiE11wavenumbers;
	add.s32 	%r177, %r176, %r175;
	ld.shared.u16 	%rs10, [%r177];
	// begin inline asm
	{  cvt.f32.f16 %f38, %rs10;}

	// end inline asm
	mul.f32 	%f6, %f3, %f38;
	mul.f32 	%f39, %f6, 0f3F22F983;
	cvt.rni.s32.f32 	%r312, %f39;
	cvt.rn.f32.s32 	%f40, %r312;
	fma.rn.f32 	%f41, %f40, 0fBFC90FDA, %f6;
	fma.rn.f32 	%f42, %f40, 0fB3A22168, %f41;
	fma.rn.f32 	%f119, %f40, 0fA7C234C5, %f42;
	abs.f32 	%f8, %f6;
	setp.ltu.f32 	%p31, %f8, 0f47CE4780;
	mov.u32 	%r308, %r312;
	mov.f32 	%f118, %f119;
	@%p31 bra 	$L__BB0_35;
	setp.neu.f32 	%p32, %f8, 0f7F800000;
	@%p32 bra 	$L__BB0_30;
	mov.f32 	%f45, 0f00000000;
	mul.rn.f32 	%f118, %f6, %f45;
	mov.b32 	%r308, 0;
	bra.uni 	$L__BB0_35;
$L__BB0_30:
	mov.b32 	%r36, %f6;
	shl.b32 	%r179, %r36, 8;
	or.b32  	%r37, %r179, -2147483648;
	mov.b64 	%rd115, 0;
	mov.b32 	%r305, 0;
	mov.u64 	%rd113, __cudart_i2opi_f;
	mov.u64 	%rd114, %rd6;
$L__BB0_31:
	.pragma "nounroll";
	ld.global.nc.u32 	%r180, [%rd113];
	mad.wide.u32 	%rd69, %r180, %r37, %rd115;
	shr.u64 	%rd115, %rd69, 32;
	st.local.u32 	[%rd114], %rd69;
	add.s32 	%r305, %r305, 1;
	add.s64 	%rd114, %rd114, 4;
	add.s64 	%rd113, %rd113, 4;
	setp.ne.s32 	%p33, %r305, 6;
	@%p33 bra 	$L__BB0_31;
	shr.u32 	%r181, %r36, 23;
	st.local.u32 	[%rd6+24], %rd115;
	and.b32  	%r40, %r181, 31;
	and.b32  	%r182, %r181, 224;
	add.s32 	%r183, %r182, -128;
	shr.u32 	%r184, %r183, 5;
	mul.wide.u32 	%rd70, %r184, 4;
	sub.s64 	%rd16, %rd6, %rd70;
	ld.local.u32 	%r306, [%rd16+24];
	ld.local.u32 	%r307, [%rd16+20];
	setp.eq.s32 	%p34, %r40, 0;
	@%p34 bra 	$L__BB0_34;
	shf.l.wrap.b32 	%r306, %r307, %r306, %r40;
	ld.local.u32 	%r185, [%rd16+16];
	shf.l.wrap.b32 	%r307, %r185, %r307, %r40;
$L__BB0_34:
	shr.u32 	%r186, %r306, 30;
	shf.l.wrap.b32 	%r187, %r307, %r306, 2;
	shl.b32 	%r188, %r307, 2;
	shr.u32 	%r189, %r187, 31;
	add.s32 	%r190, %r189, %r186;
	neg.s32 	%r191, %r190;
	setp.lt.s32 	%p35, %r36, 0;
	selp.b32 	%r308, %r191, %r190, %p35;
	xor.b32  	%r192, %r187, %r36;
	shr.s32 	%r193, %r187, 31;
	xor.b32  	%r194, %r193, %r187;
	xor.b32  	%r195, %r193, %r188;
	cvt.u64.u32 	%rd71, %r194;
	shl.b64 	%rd72, %rd71, 32;
	cvt.u64.u32 	%rd73, %r195;
	or.b64  	%rd74, %rd72, %rd73;
	cvt.rn.f64.s64 	%fd1, %rd74;
	mul.f64 	%fd2, %fd1, 0d3BF921FB54442D19;
	cvt.rn.f32.f64 	%f43, %fd2;
	neg.f32 	%f44, %f43;
	setp.lt.s32 	%p36, %r192, 0;
	selp.f32 	%f118, %f44, %f43, %p36;
$L__BB0_35:
	add.s32 	%r197, %r308, 1;
	mul.rn.f32 	%f46, %f118, %f118;
	and.b32  	%r198, %r308, 1;
	setp.eq.b32 	%p38, %r198, 1;
	selp.f32 	%f47, %f118, 0f3F800000, %p38;
	fma.rn.f32 	%f48, %f46, %f47, 0f00000000;
	fma.rn.f32 	%f49, %f46, 0f37CBAC00, 0fBAB607ED;
	selp.f32 	%f50, 0fB94D4153, %f49, %p38;
	selp.f32 	%f51, 0f3C0885E4, 0f3D2AAABB, %p38;
	fma.rn.f32 	%f52, %f50, %f46, %f51;
	selp.f32 	%f53, 0fBE2AAAA8, 0fBEFFFFFF, %p38;
	fma.rn.f32 	%f54, %f52, %f46, %f53;
	fma.rn.f32 	%f55, %f54, %f48, %f47;
	and.b32  	%r199, %r197, 2;
	setp.eq.s32 	%p39, %r199, 0;
	mov.f32 	%f56, 0f00000000;
	sub.f32 	%f57, %f56, %f55;
	selp.f32 	%f12, %f55, %f57, %p39;
	@%p31 bra 	$L__BB0_43;
	setp.neu.f32 	%p40, %f8, 0f7F800000;
	@%p40 bra 	$L__BB0_38;
	mov.f32 	%f60, 0f00000000;
	mul.rn.f32 	%f119, %f6, %f60;
	mov.b32 	%r312, 0;
	bra.uni 	$L__BB0_43;
$L__BB0_38:
	mov.b32 	%r49, %f6;
	shl.b32 	%r201, %r49, 8;
	or.b32  	%r50, %r201, -2147483648;
	mov.b64 	%rd116, 0;
	mov.b32 	%r309, 0;
$L__BB0_39:
	.pragma "nounroll";
	mul.wide.u32 	%rd76, %r309, 4;
	add.s64 	%rd78, %rd77, %rd76;
	ld.global.nc.u32 	%r202, [%rd78];
	mad.wide.u32 	%rd79, %r202, %r50, %rd116;
	shr.u64 	%rd116, %rd79, 32;
	add.s64 	%rd80, %rd5, %rd76;
	st.local.u32 	[%rd80], %rd79;
	add.s32 	%r309, %r309, 1;
	setp.ne.s32 	%p41, %r309, 6;
	@%p41 bra 	$L__BB0_39;
	shr.u32 	%r203, %r49, 23;
	st.local.u32 	[%rd5+24], %rd116;
	and.b32  	%r53, %r203, 31;
	and.b32  	%r204, %r203, 224;
	add.s32 	%r205, %r204, -128;
	shr.u32 	%r206, %r205, 5;
	mul.wide.u32 	%rd81, %r206, 4;
	sub.s64 	%rd19, %rd5, %rd81;
	ld.local.u32 	%r310, [%rd19+24];
	ld.local.u32 	%r311, [%rd19+20];
	setp.eq.s32 	%p42, %r53, 0;
	@%p42 bra 	$L__BB0_42;
	shf.l.wrap.b32 	%r310, %r311, %r310, %r53;
	ld.local.u32 	%r207, [%rd19+16];
	shf.l.wrap.b32 	%r311, %r207, %r311, %r53;
$L__BB0_42:
	shr.u32 	%r208, %r310, 30;
	shf.l.wrap.b32 	%r209, %r311, %r310, 2;
	shl.b32 	%r210, %r311, 2;
	shr.u32 	%r211, %r209, 31;
	add.s32 	%r212, %r211, %r208;
	neg.s32 	%r213, %r212;
	setp.lt.s32 	%p43, %r49, 0;
	selp.b32 	%r312, %r213, %r212, %p43;
	xor.b32  	%r214, %r209, %r49;
	shr.s32 	%r215, %r209, 31;
	xor.b32  	%r216, %r215, %r209;
	xor.b32  	%r217, %r215, %r210;
	cvt.u64.u32 	%rd82, %r216;
	shl.b64 	%rd83, %rd82, 32;
	cvt.u64.u32 	%rd84, %r217;
	or.b64  	%rd85, %rd83, %rd84;
	cvt.rn.f64.s64 	%fd3, %rd85;
	mul.f64 	%fd4, %fd3, 0d3BF921FB54442D19;
	cvt.rn.f32.f64 	%f58, %fd4;
	neg.f32 	%f59, %f58;
	setp.lt.s32 	%p44, %r214, 0;
	selp.f32 	%f119, %f59, %f58, %p44;
$L__BB0_43:
	mul.f32 	%f61, %f12, %f4;
	setp.ne.s32 	%p45, %r7, 0;
	mul.rn.f32 	%f62, %f119, %f119;
	and.b32  	%r219, %r312, 1;
	setp.eq.b32 	%p46, %r219, 1;
	selp.f32 	%f63, 0f3F800000, %f119, %p46;
	fma.rn.f32 	%f64, %f62, %f63, 0f00000000;
	fma.rn.f32 	%f65, %f62, 0f37CBAC00, 0fBAB607ED;
	selp.f32 	%f66, %f65, 0fB94D4153, %p46;
	selp.f32 	%f67, 0f3D2AAABB, 0f3C0885E4, %p46;
	fma.rn.f32 	%f68, %f66, %f62, %f67;
	selp.f32 	%f69, 0fBEFFFFFF, 0fBE2AAAA8, %p46;
	fma.rn.f32 	%f70, %f68, %f62, %f69;
	fma.rn.f32 	%f71, %f70, %f64, %f63;
	and.b32  	%r220, %r312, 2;
	setp.eq.s32 	%p47, %r220, 0;
	mov.f32 	%f72, 0f00000000;
	sub.f32 	%f73, %f72, %f71;
	selp.f32 	%f74, %f71, %f73, %p47;
	mul.f32 	%f75, %f74, %f4;
	div.rn.f32 	%f76, %f61, %f5;
	div.rn.f32 	%f77, %f75, %f5;
	mov.b32 	%r221, %f76;
	shfl.sync.down.b32	%r222|%p48, %r221, 16, 31, -1;
	mov.b32 	%f78, %r222;
	add.f32 	%f79, %f76, %f78;
	mov.b32 	%r223, %f79;
	shfl.sync.down.b32	%r224|%p49, %r223, 8, 31, -1;
	mov.b32 	%f80, %r224;
	add.f32 	%f81, %f79, %f80;
	mov.b32 	%r225, %f81;
	shfl.sync.down.b32	%r226|%p50, %r225, 4, 31, -1;
	mov.b32 	%f82, %r226;
	add.f32 	%f83, %f81, %f82;
	mov.b32 	%r227, %f83;
	shfl.sync.down.b32	%r228|%p51, %r227, 2, 31, -1;
	mov.b32 	%f84, %r228;
	add.f32 	%f85, %f83, %f84;
	mov.b32 	%r229, %f85;
	shfl.sync.down.b32	%r230|%p52, %r229, 1, 31, -1;
	mov.b32 	%f86, %r230;
	add.f32 	%f16, %f85, %f86;
	mov.b32 	%r231, %f77;
	shfl.sync.down.b32	%r232|%p53, %r231, 16, 31, -1;
	mov.b32 	%f87, %r232;
	add.f32 	%f88, %f77, %f87;
	mov.b32 	%r233, %f88;
	shfl.sync.down.b32	%r234|%p54, %r233, 8, 31, -1;
	mov.b32 	%f89, %r234;
	add.f32 	%f90, %f88, %f89;
	mov.b32 	%r235, %f90;
	shfl.sync.down.b32	%r236|%p55, %r235, 4, 31, -1;
	mov.b32 	%f91, %r236;
	add.f32 	%f92, %f90, %f91;
	mov.b32 	%r237, %f92;
	shfl.sync.down.b32	%r238|%p56, %r237, 2, 31, -1;
	mov.b32 	%f93, %r238;
	add.f32 	%f94, %f92, %f93;
	mov.b32 	%r239, %f94;
	shfl.sync.down.b32	%r240|%p57, %r239, 1, 31, -1;
	mov.b32 	%f95, %r240;
	add.f32 	%f17, %f94, %f95;
	mov.b32 	%r241, %f61;
	shfl.sync.down.b32	%r242|%p58, %r241, 16, 31, -1;
	mov.b32 	%f96, %r242;
	add.f32 	%f97, %f61, %f96;
	mov.b32 	%r243, %f97;
	shfl.sync.down.b32	%r244|%p59, %r243, 8, 31, -1;
	mov.b32 	%f98, %r244;
	add.f32 	%f99, %f97, %f98;
	mov.b32 	%r245, %f99;
	shfl.sync.down.b32	%r246|%p60, %r245, 4, 31, -1;
	mov.b32 	%f100, %r246;
	add.f32 	%f101, %f99, %f100;
	mov.b32 	%r247, %f101;
	shfl.sync.down.b32	%r248|%p61, %r247, 2, 31, -1;
	mov.b32 	%f102, %r248;
	add.f32 	%f103, %f101, %f102;
	mov.b32 	%r249, %f103;
	shfl.sync.down.b32	%r250|%p62, %r249, 1, 31, -1;
	mov.b32 	%f104, %r250;
	add.f32 	%f18, %f103, %f104;
	mov.b32 	%r251, %f75;
	shfl.sync.down.b32	%r252|%p63, %r251, 16, 31, -1;
	mov.b32 	%f105, %r252;
	add.f32 	%f106, %f75, %f105;
	mov.b32 	%r253, %f106;
	shfl.sync.down.b32	%r254|%p64, %r253, 8, 31, -1;
	mov.b32 	%f107, %r254;
	add.f32 	%f108, %f106, %f107;
	mov.b32 	%r255, %f108;
	shfl.sync.down.b32	%r256|%p65, %r255, 4, 31, -1;
	mov.b32 	%f109, %r256;
	add.f32 	%f110, %f108, %f109;
	mov.b32 	%r257, %f110;
	shfl.sync.down.b32	%r258|%p66, %r257, 2, 31, -1;
	mov.b32 	%f111, %r258;
	add.f32 	%f112, %f110, %f111;
	mov.b32 	%r259, %f112;
	shfl.sync.down.b32	%r260|%p67, %r259, 1, 31, -1;
	mov.b32 	%f113, %r260;
	add.f32 	%f19, %f112, %f113;
	@%p45 bra 	$L__BB0_45;
	shl.b32 	%r261, %r304, 2;
	and.b32  	%r262, %r261, %r31;
	add.s32 	%r263, %r262, %r30;
	setp.ge.s32 	%p68, %r261, %r106;
	selp.u32 	%r264, 1, 0, %p68;
	add.s32 	%r265, %r263, %r264;
	shl.b32 	%r266, %r265, 1;
	mov.u32 	%r267, _ZZ19wf_embedding_kernelPKfiiiPK6__halfiPKbiiPS1_iiiS6_iiiS6_iiiiiiE3out;
	add.s32 	%r268, %r267, %r266;
	ld.shared.u16 	%rs13, [%r268];
	// begin inline asm
	{  cvt.rn.f16.f32 %rs11, %f16;}

	// end inline asm
	// begin inline asm
	{add.f16 %rs12,%rs13,%rs11;
}
	// end inline asm
	st.shared.u16 	[%r268], %rs12;
	ld.shared.u16 	%rs17, [%r268+4];
	// begin inline asm
	{  cvt.rn.f16.f32 %rs15, %f17;}

	// end inline asm
	// begin inline asm
	{add.f16 %rs16,%rs17,%rs15;
}
	// end inline asm
	st.shared.u16 	[%r268+4], %rs16;
	shl.b32 	%r269, %r304, 1;
	add.s32 	%r270, %r269, %r30;
	shl.b32 	%r271, %r270, 1;
	mov.u32 	%r272, _ZZ19wf_embedding_kernelPKfiiiPK6__halfiPKbiiPS1_iiiS6_iiiS6_iiiiiiE9trig_sums;
	add.s32 	%r273, %r272, %r271;
	ld.shared.u16 	%rs21, [%r273];
	// begin inline asm
	{  cvt.rn.f16.f32 %rs19, %f18;}

	// end inline asm
	// begin inline asm
	{add.f16 %rs20,%rs21,%rs19;
}
	// end inline asm
	st.shared.u16 	[%r273], %rs20;
	ld.shared.u16 	%rs25, [%r273+2];
	// begin inline asm
	{  cvt.rn.f16.f32 %rs23, %f19;}

	// end inline asm
	// begin inline asm
	{add.f16 %rs24,%rs25,%rs23;
}
	// end inline asm
	st.shared.u16 	[%r273+2], %rs24;
$L__BB0_45:
	add.s32 	%r304, %r304, 1;
	setp.ne.s32 	%p69, %r304, %r8;
	@%p69 bra 	$L__BB0_27;
$L__BB0_46:
	add.s32 	%r303, %r303, 1;
	setp.ne.s32 	%p70, %r303, %r20;
	@%p70 bra 	$L__BB0_9;
$L__BB0_47:
	mul.lo.s32 	%r274, %r98, %r2;
	cvt.s64.s32 	%rd20, %r274;
	add.s32 	%r275, %r6, %r1;
	mul.lo.s32 	%r276, %r99, %r275;
	cvt.s64.s32 	%rd21, %r276;
	mul.lo.s32 	%r277, %r100, %r2;
	cvt.s64.s32 	%rd22, %r277;
	mul.lo.s32 	%r278, %r101, %r275;
	cvt.s64.s32 	%rd23, %r278;
	mul.lo.s32 	%r279, %r102, %r2;
	cvt.s64.s32 	%rd24, %r279;
	mul.lo.s32 	%r280, %r103, %r275;
	cvt.s64.s32 	%rd25, %r280;
	setp.ge.s32 	%p71, %r275, %r105;
	setp.lt.s32 	%p72, %r106, 2;
	or.pred  	%p73, %p71, %p72;
	@%p73 bra 	$L__BB0_54;
	add.s32 	%r282, %r8, 31;
	shr.u32 	%r283, %r282, 5;
	mul.lo.s32 	%r64, %r106, %r6;
	max.u32 	%r65, %r283, 1;
	and.b32  	%r66, %r65, 3;
	setp.lt.u32 	%p74, %r106, 194;
	mov.b32 	%r318, 0;
	@%p74 bra 	$L__BB0_51;
	add.s64 	%rd86, %rd21, %rd20;
	shl.b64 	%rd87, %rd86, 1;
	add.s64 	%rd26, %rd4, %rd87;
	and.b32  	%r318, %r65, 67108860;
	neg.s32 	%r317, %r318;
	add.s32 	%r315, %r8, %r7;
	shl.b32 	%r284, %r64, 1;
	shl.b32 	%r285, %r7, 2;
	add.s32 	%r286, %r284, %r285;
	add.s32 	%r287, %r286, 128;
	mov.u32 	%r288, _ZZ19wf_embedding_kernelPKfiiiPK6__halfiPKbiiPS1_iiiS6_iiiS6_iiiiiiE3out;
	add.s32 	%r314, %r288, %r287;
	mov.u32 	%r289, _ZZ19wf_embedding_kernelPKfiiiPK6__halfiPKbiiPS1_iiiS6_iiiS6_iiiiiiE9trig_sums;
	add.s32 	%r313, %r289, %r287;
	add.s64 	%rd27, %rd25, %rd24;
	add.s64 	%rd28, %rd23, %rd22;
	mov.u32 	%r316, %r7;
$L__BB0_50:
	cvt.u64.u32 	%rd88, %r316;
	mul.wide.u32 	%rd89, %r316, 2;
	add.s64 	%rd90, %rd26, %rd89;
	ld.shared.u16 	%rs27, [%r314+-128];
	st.global.u16 	[%rd90], %rs27;
	mul.wide.s32 	%rd91, %r315, 2;
	add.s64 	%rd92, %rd26, %rd91;
	ld.shared.u16 	%rs28, [%r314+-126];
	st.global.u16 	[%rd92], %rs28;
	add.s64 	%rd93, %rd28, %rd88;
	shl.b64 	%rd94, %rd93, 1;
	add.s64 	%rd95, %rd3, %rd94;
	ld.shared.u16 	%rs29, [%r313+-128];
	st.global.u16 	[%rd95], %rs29;
	add.s64 	%rd96, %rd27, %rd88;
	shl.b64 	%rd97, %rd96, 1;
	add.s64 	%rd98, %rd2, %rd97;
	ld.shared.u16 	%rs30, [%r313+-126];
	st.global.u16 	[%rd98], %rs30;
	ld.shared.u16 	%rs31, [%r314+-64];
	st.global.u16 	[%rd90+64], %rs31;
	ld.shared.u16 	%rs32, [%r314+-62];
	st.global.u16 	[%rd92+64], %rs32;
	ld.shared.u16 	%rs33, [%r313+-64];
	st.global.u16 	[%rd95+64], %rs33;
	ld.shared.u16 	%rs34, [%r313+-62];
	st.global.u16 	[%rd98+64], %rs34;
	ld.shared.u16 	%rs35, [%r314];
	st.global.u16 	[%rd90+128], %rs35;
	ld.shared.u16 	%rs36, [%r314+2];
	st.global.u16 	[%rd92+128], %rs36;
	ld.shared.u16 	%rs37, [%r313];
	st.global.u16 	[%rd95+128], %rs37;
	ld.shared.u16 	%rs38, [%r313+2];
	st.global.u16 	[%rd98+128], %rs38;
	ld.shared.u16 	%rs39, [%r314+64];
	st.global.u16 	[%rd90+192], %rs39;
	ld.shared.u16 	%rs40, [%r314+66];
	st.global.u16 	[%rd92+192], %rs40;
	ld.shared.u16 	%rs41, [%r313+64];
	st.global.u16 	[%rd95+192], %rs41;
	ld.shared.u16 	%rs42, [%r313+66];
	st.global.u16 	[%rd98+192], %rs42;
	add.s32 	%r317, %r317, 4;
	add.s32 	%r316, %r316, 128;
	add.s32 	%r315, %r315, 128;
	add.s32 	%r314, %r314, 256;
	add.s32 	%r313, %r313, 256;
	setp.ne.s32 	%p75, %r317, 0;
	@%p75 bra 	$L__BB0_50;
$L__BB0_51:
	setp.eq.s32 	%p76, %r66, 0;
	@%p76 bra 	$L__BB0_54;
	neg.s32 	%r322, %r66;
	shl.b32 	%r290, %r318, 5;
	add.s32 	%r291, %r64, %r290;
	shl.b32 	%r292, %r7, 1;
	add.s32 	%r293, %r291, %r292;
	shl.b32 	%r294, %r293, 1;
	add.s32 	%r295, %r294, 2;
	mov.u32 	%r296, _ZZ19wf_embedding_kernelPKfiiiPK6__halfiPKbiiPS1_iiiS6_iiiS6_iiiiiiE9trig_sums;
	add.s32 	%r321, %r296, %r295;
	shl.b64 	%rd99, %rd20, 1;
	shl.b64 	%rd100, %rd21, 1;
	add.s64 	%rd101, %rd99, %rd100;
	add.s64 	%rd29, %rd4, %rd101;
	or.b32  	%r297, %r290, %r7;
	mul.wide.u32 	%rd117, %r297, 2;
	mov.u32 	%r298, _ZZ19wf_embedding_kernelPKfiiiPK6__halfiPKbiiPS1_iiiS6_iiiS6_iiiiiiE3out;
	add.s32 	%r320, %r298, %r295;
	add.s32 	%r319, %r297, %r8;
	shl.b64 	%rd102, %rd24, 1;
	shl.b64 	%rd103, %rd25, 1;
	add.s64 	%rd104, %rd102, %rd103;
	add.s64 	%rd31, %rd2, %rd104;
	shl.b64 	%rd105, %rd22, 1;
	shl.b64 	%rd106, %rd23, 1;
	add.s64 	%rd107, %rd105, %rd106;
	add.s64 	%rd32, %rd3, %rd107;
$L__BB0_53:
	.pragma "nounroll";
	mul.wide.s32 	%rd108, %r319, 2;
	add.s64 	%rd109, %rd29, %rd117;
	ld.shared.u16 	%rs43, [%r320+-2];
	st.global.u16 	[%rd109], %rs43;
	add.s64 	%rd110, %rd29, %rd108;
	ld.shared.u16 	%rs44, [%r320];
	st.global.u16 	[%rd110], %rs44;
	add.s64 	%rd111, %rd32, %rd117;
	ld.shared.u16 	%rs45, [%r321+-2];
	st.global.u16 	[%rd111], %rs45;
	add.s64 	%rd112, %rd31, %rd117;
	ld.shared.u16 	%rs46, [%r321];
	st.global.u16 	[%rd112], %rs46;
	add.s32 	%r322, %r322, 1;
	setp.ne.s32 	%p77, %r322, 0;
	add.s32 	%r321, %r321, 64;
	add.s64 	%rd117, %rd117, 64;
	add.s32 	%r320, %r320, 64;
	add.s32 	%r319, %r319, 32;
	@%p77 bra 	$L__BB0_53;
$L__BB0_54:
	ret;

}


// ===== COMPILED SASS (sm_100) =====

	.target	sm_100

	.elftype	@"ET_EXEC"


//--------------------- .note.nv.tkinfo           --------------------------
	.section	.note.nv.tkinfo,"",@"SHT_NOTE"
	.sectionflags	@"SHF_NOTE_NV_TKINFO"
	.tkinfo
        /*0018*/ 	.word	0x00000002
        /*0030*/ 	.string	""
        /*0030*/ 	.string	"ptxas"
        /*0030*/ 	.string	"Cuda compilation tools, release 13.0, V13.0.88"
        /*0030*/ 	.string	"Build cuda_13.0.r13.0/compiler.36424714_0"
        /*0030*/ 	.string	"-arch sm_100 -m 64 "



//--------------------- .note.nv.cuinfo           --------------------------
	.section	.note.nv.cuinfo,"",@"SHT_NOTE"
	.sectionflags	@"SHF_NOTE_NV_CUINFO"
        /*0018*/ 	.short	0x0002
        /*001a*/ 	.short	0x0064
        /*001c*/ 	.short	0x0082
	.zero		2


//--------------------- .nv.info                  --------------------------
	.section	.nv.info,"",@"SHT_CUDA_INFO"
	.align	4


	//----- nvinfo : EIATTR_REGCOUNT
	.align		4
        /*0000*/ 	.byte	0x04, 0x2f
        /*0002*/ 	.short	(.L_2 - .L_1)
	.align		4
.L_1:
        /*0004*/ 	.word	index@(_Z19wf_embedding_kernelPKfiiiPK6__halfiPKbiiPS1_iiiS6_iiiS6_iiiiii)
        /*0008*/ 	.word	0x00000020


	//----- nvinfo : EIATTR_FRAME_SIZE
	.align		4
.L_2:
        /*000c*/ 	.byte	0x04, 0x11
        /*000e*/ 	.short	(.L_4 - .L_3)
	.align		4
.L_3:
        /*0010*/ 	.word	index@($__internal_1_$__cuda_sm3x_div_rn_noftz_f32_slowpath)
        /*0014*/ 	.word	0x00000020


	//----- nvinfo : EIATTR_FRAME_SIZE
	.align		4
.L_4:
        /*0018*/ 	.byte	0x04, 0x11
        /*001a*/ 	.short	(.L_6 - .L_5)
	.align		4
.L_5:
        /*001c*/ 	.word	index@($__internal_0_$__cuda_sm20_sqrt_rn_f32_slowpath)
        /*0020*/ 	.word	0x00000020


	//----- nvinfo : EIATTR_FRAME_SIZE
	.align		4
.L_6:
        /*0024*/ 	.byte	0x04, 0x11
        /*0026*/ 	.short	(.L_8 - .L_7)
	.align		4
.L_7:
        /*0028*/ 	.word	index@(_Z19wf_embedding_kernelPKfiiiPK6__halfiPKbiiPS1_iiiS6_iiiS6_iiiiii)
        /*002c*/ 	.word	0x00000020


	//----- nvinfo : EIATTR_MIN_STACK_SIZE
	.align		4
.L_8:
        /*0030*/ 	.byte	0x04, 0x12
        /*0032*/ 	.short	(.L_10 - .L_9)
	.align		4
.L_9:
        /*0034*/ 	.word	index@(_Z19wf_embedding_kernelPKfiiiPK6__halfiPKbiiPS1_iiiS6_iiiS6_iiiiii)
        /*0038*/ 	.word	0x00000020
.L_10:


//--------------------- .nv.compat                --------------------------
	.section	.nv.compat,"",@"SHT_CUDA_COMPAT_INFO"
	.align	4
        /*0000*/ 	.byte	0x02, 0x09, 0x00, 0x00, 0x02, 0x02, 0x01, 0x00, 0x02, 0x05, 0x05, 0x00, 0x03, 0x07, 0x01, 0x01
        /*0010*/ 	.byte	0x02, 0x03, 0x00, 0x00, 0x02, 0x06, 0x01, 0x00, 0x04, 0x0b, 0x08, 0x00, 0x01, 0x00, 0x00, 0x00
        /*0020*/ 	.byte	0x00, 0x00, 0x00, 0x00


//--------------------- .nv.info._Z19wf_embedding_kernelPKfiiiPK6__halfiPKbiiPS1_iiiS6_iiiS6_iiiiii --------------------------
	.section	.nv.info._Z19wf_embedding_kernelPKfiiiPK6__halfiPKbiiPS1_iiiS6_iiiS6_iiiiii,"",@"SHT_CUDA_INFO"
	.sectionflags	@""
	.align	4


	//----- nvinfo : EIATTR_CUDA_API_VERSION
	.align		4
        /*0000*/ 	.byte	0x04, 0x37
        /*0002*/ 	.short	(.L_12 - .L_11)
.L_11:
        /*0004*/ 	.word	0x00000082


	//----- nvinfo : EIATTR_KPARAM_INFO
	.align		4
.L_12:
        /*0008*/ 	.byte	0x04, 0x17
        /*000a*/ 	.short	(.L_14 - .L_13)
.L_13:
        /*000c*/ 	.word	0x00000000
        /*0010*/ 	.short	0x0017
        /*0012*/ 	.short	0x0084
        /*0014*/ 	.byte	0x00, 0xf0, 0x11, 0x00


	//----- nvinfo : EIATTR_KPARAM_INFO
	.align		4
.L_14:
        /*0018*/ 	.byte	0x04, 0x17
        /*001a*/ 	.short	(.L_16 - .L_15)
.L_15:
        /*001c*/ 	.word	0x00000000
        /*0020*/ 	.short	0x0016
        /*0022*/ 	.short	0x0080
        /*0024*/ 	.byte	0x00, 0xf0, 0x11, 0x00


	//----- nvinfo : EIATTR_KPARAM_INFO
	.align		4
.L_16:
        /*0028*/ 	.byte	0x04, 0x17
        /*002a*/ 	.short	(.L_18 - .L_17)
.L_17:
        /*002c*/ 	.word	0x00000000
        /*0030*/ 	.short	0x0015
        /*0032*/ 	.short	0x007c
        /*0034*/ 	.byte	0x00, 0xf0, 0x11, 0x00


	//----- nvinfo : EIATTR_KPARAM_INFO
	.align		4
.L_18:
        /*0038*/ 	.byte	0x04, 0x17
        /*003a*/ 	.short	(.L_20 - .L_19)
.L_19:
        /*003c*/ 	.word	0x00000000
        /*0040*/ 	.short	0x0014
        /*0042*/ 	.short	0x0078
        /*0044*/ 	.byte	0x00, 0xf0, 0x11, 0x00


	//----- nvinfo : EIATTR_KPARAM_INFO
	.align		4
.L_20:
        /*0048*/ 	.byte	0x04, 0x17
        /*004a*/ 	.short	(.L_22 - .L_21)
.L_21:
        /*004c*/ 	.word	0x00000000
        /*0050*/ 	.short	0x0013
        /*0052*/ 	.short	0x0074
        /*0054*/ 	.byte	0x00, 0xf0, 0x11, 0x00


	//----- nvinfo : EIATTR_KPARAM_INFO
	.align		4
.L_22:
        /*0058*/ 	.byte	0x04, 0x17
        /*005a*/ 	.short	(.L_24 - .L_23)
.L_23:
        /*005c*/ 	.word	0x00000000
        /*0060*/ 	.short	0x0012
        /*0062*/ 	.short	0x0070
        /*0064*/ 	.byte	0x00, 0xf0, 0x11, 0x00


	//----- nvinfo : EIATTR_KPARAM_INFO
	.align		4
.L_24:
        /*0068*/ 	.byte	0x04, 0x17
        /*006a*/ 	.short	(.L_26 - .L_25)
.L_25:
        /*006c*/ 	.word	0x00000000
        /*0070*/ 	.short	0x0011
        /*0072*/ 	.short	0x0068
        /*0074*/ 	.byte	0x00, 0xf5, 0x21, 0x00


	//----- nvinfo : EIATTR_KPARAM_INFO
	.align		4
.L_26:
        /*0078*/ 	.byte	0x04, 0x17
        /*007a*/ 	.short	(.L_28 - .L_27)
.L_27:
        /*007c*/ 	.word	0x00000000
        /*0080*/ 	.short	0x0010
        /*0082*/ 	.short	0x0060
        /*0084*/ 	.byte	0x00, 0xf0, 0x11, 0x00


	//----- nvinfo : EIATTR_KPARAM_INFO
	.align		4
.L_28:
        /*0088*/ 	.byte	0x04, 0x17
        /*008a*/ 	.short	(.L_30 - .L_29)
.L_29:
        /*008c*/ 	.word	0x00000000
        /*0090*/ 	.short	0x000f
        /*0092*/ 	.short	0x005c
        /*0094*/ 	.byte	0x00, 0xf0, 0x11, 0x00


	//----- nvinfo : EIATTR_KPARAM_INFO
	.align		4
.L_30:
        /*0098*/ 	.byte	0x04, 0x17
        /*009a*/ 	.short	(.L_32 - .L_31)
.L_31:
        /*009c*/ 	.word	0x00000000
        /*00a0*/ 	.short	0x000e
        /*00a2*/ 	.short	0x0058
        /*00a4*/ 	.byte	0x00, 0xf0, 0x11, 0x00


	//----- nvinfo : EIATTR_KPARAM_INFO
	.align		4
.L_32:
        /*00a8*/ 	.byte	0x04, 0x17
        /*00aa*/ 	.short	(.L_34 - .L_33)
.L_33:
        /*00ac*/ 	.word	0x00000000
        /*00b0*/ 	.short	0x000d
        /*00b2*/ 	.short	0x0050
        /*00b4*/ 	.byte	0x00, 0xf5, 0x21, 0x00


	//----- nvinfo : EIATTR_KPARAM_INFO
	.align		4
.L_34:
        /*00b8*/ 	.byte	0x04, 0x17
        /*00ba*/ 	.short	(.L_36 - .L_35)
.L_35:
        /*00bc*/ 	.word	0x00000000
        /*00c0*/ 	.short	0x000c
        /*00c2*/ 	.short	0x0048
        /*00c4*/ 	.byte	0x00, 0xf0, 0x11, 0x00


	//----- nvinfo : EIATTR_KPARAM_INFO
	.align		4
.L_36:
        /*00c8*/ 	.byte	0x04, 0x17
        /*00ca*/ 	.short	(.L_38 - .L_37)
.L_37:
        /*00cc*/ 	.word	0x00000000
        /*00d0*/ 	.short	0x000b
        /*00d2*/ 	.short	0x0044
        /*00d4*/ 	.byte	0x00, 0xf0, 0x11, 0x00


	//----- nvinfo : EIATTR_KPARAM_INFO
	.align		4
.L_38:
        /*00d8*/ 	.byte	0x04, 0x17
        /*00da*/ 	.short	(.L_40 - .L_39)
.L_39:
        /*00dc*/ 	.word	0x00000000
        /*00e0*/ 	.short	0x000a
        /*00e2*/ 	.short	0x0040
        /*00e4*/ 	.byte	0x00, 0xf0, 0x11, 0x00


	//----- nvinfo : EIATTR_KPARAM_INFO
	.align		4
.L_40:
        /*00e8*/ 	.byte	0x04, 0x17
        /*00ea*/ 	.short	(.L_42 - .L_41)
.L_41:
        /*00ec*/ 	.word	0x00000000
        /*00f0*/ 	.short	0x0009
        /*00f2*/ 	.short	0x0038
        /*00f4*/ 	.byte	0x00, 0xf5, 0x21, 0x00


	//----- nvinfo : EIATTR_KPARAM_INFO
	.align		4
.L_42:
        /*00f8*/ 	.byte	0x04, 0x17
        /*00fa*/ 	.short	(.L_44 - .L_43)
.L_43:
        /*00fc*/ 	.word	0x00000000
        /*0100*/ 	.short	0x0008
        /*0102*/ 	.short	0x0034
        /*0104*/ 	.byte	0x00, 0xf0, 0x11, 0x00


	//----- nvinfo : EIATTR_KPARAM_INFO
	.align		4
.L_44:
        /*0108*/ 	.byte	0x04, 0x17
        /*010a*/ 	.short	(.L_46 - .L_45)
.L_45:
        /*010c*/ 	.word	0x00000000
        /*0110*/ 	.short	0x0007
        /*0112*/ 	.short	0x0030
        /*0114*/ 	.byte	0x00, 0xf0, 0x11, 0x00


	//----- nvinfo : EIATTR_KPARAM_INFO
	.align		4
.L_46:
        /*0118*/ 	.byte	0x04, 0x17
        /*011a*/ 	.short	(.L_48 - .L_47)
.L_47:
        /*011c*/ 	.word	0x00000000
        /*0120*/ 	.short	0x0006
        /*0122*/ 	.short	0x0028
        /*0124*/ 	.byte	0x00, 0xf5, 0x21, 0x00


	//----- nvinfo : EIATTR_KPARAM_INFO
	.align		4
.L_48:
        /*0128*/ 	.byte	0x04, 0x17
        /*012a*/ 	.short	(.L_50 - .L_49)
.L_49:
        /*012c*/ 	.word	0x00000000
        /*0130*/ 	.short	0x0005
        /*0132*/ 	.short	0x0020
        /*0134*/ 	.byte	0x00, 0xf0, 0x11, 0x00


	//----- nvinfo : EIATTR_KPARAM_INFO
	.align		4
.L_50:
        /*0138*/ 	.byte	0x04, 0x17
        /*013a*/ 	.short	(.L_52 - .L_51)
.L_51:
        /*013c*/ 	.word	0x00000000
        /*0140*/ 	.short	0x0004
        /*0142*/ 	.short	0x0018
        /*0144*/ 	.byte	0x00, 0xf5, 0x21, 0x00


	//----- nvinfo : EIATTR_KPARAM_INFO
	.align		4
.L_52:
        /*0148*/ 	.byte	0x04, 0x17
        /*014a*/ 	.short	(.L_54 - .L_53)
.L_53:
        /*014c*/ 	.word	0x00000000
        /*0150*/ 	.short	0x0003
        /*0152*/ 	.short	0x0010
        /*0154*/ 	.byte	0x00, 0xf0, 0x11, 0x00


	//----- nvinfo : EIATTR_KPARAM_INFO
	.align		4
.L_54:
        /*0158*/ 	.byte	0x04, 0x17
        /*015a*/ 	.short	(.L_56 - .L_55)
.L_55:
        /*015c*/ 	.word	0x00000000
        /*0160*/ 	.short	0x0002
        /*0162*/ 	.short	0x000c
        /*0164*/ 	.byte	0x00, 0xf0, 0x11, 0x00


	//----- nvinfo : EIATTR_KPARAM_INFO
	.align		4
.L_56:
        /*0168*/ 	.byte	0x04, 0x17
        /*016a*/ 	.short	(.L_58 - .L_57)
.L_57:
        /*016c*/ 	.word	0x00000000
        /*0170*/ 	.short	0x0001
        /*0172*/ 	.short	0x0008
        /*0174*/ 	.byte	0x00, 0xf0, 0x11, 0x00


	//----- nvinfo : EIATTR_KPARAM_INFO
	.align		4
.L_58:
        /*0178*/ 	.byte	0x04, 0x17
        /*017a*/ 	.short	(.L_60 - .L_59)
.L_59:
        /*017c*/ 	.word	0x00000000
        /*0180*/ 	.short	0x0000
        /*0182*/ 	.short	0x0000
        /*0184*/ 	.byte	0x00, 0xf5, 0x21, 0x00


	//----- nvinfo : EIATTR_SPARSE_MMA_MASK
	.align		4
.L_60:
        /*0188*/ 	.byte	0x03, 0x50
        /*018a*/ 	.short	0x0000


	//----- nvinfo : EIATTR_MAXREG_COUNT
	.align		4
        /*018c*/ 	.byte	0x03, 0x1b
        /*018e*/ 	.short	0x00ff


	//----- nvinfo : EIATTR_NUM_BARRIERS
	.align		4
        /*0190*/ 	.byte	0x02, 0x4c
        /*0192*/ 	.byte	0x01
	.zero		1


	//----- nvinfo : EIATTR_MERCURY_ISA_VERSION
	.align		4
        /*0194*/ 	.byte	0x03, 0x5f
        /*0196*/ 	.short	0x0101


	//----- nvinfo : EIATTR_COOP_GROUP_MASK_REGIDS
	.align		4
        /*0198*/ 	.byte	0x04, 0x29
        /*019a*/ 	.short	(.L_62 - .L_61)


	//   ....[0]....
.L_61:
        /*019c*/ 	.word	0xffffffff


	//   ....[1]....
        /*01a0*/ 	.word	0xffffffff


	//   ....[2]....
        /*01a4*/ 	.word	0xffffffff


	//   ....[3]....
        /*01a8*/ 	.word	0xffffffff


	//   ....[4]....
        /*01ac*/ 	.word	0xffffffff


	//   ....[5]....
        /*01b0*/ 	.word	0xffffffff


	//   ....[6]....
        /*01b4*/ 	.word	0xffffffff


	//   ....[7]....
        /*01b8*/ 	.word	0xffffffff


	//   ....[8]....
        /*01bc*/ 	.word	0xffffffff


	//   ....[9]....
        /*01c0*/ 	.word	0xffffffff


	//   ....[10]....
        /*01c4*/ 	.word	0xffffffff


	//   ....[11]....
        /*01c8*/ 	.word	0xffffffff


	//   ....[12]....
        /*01cc*/ 	.word	0xffffffff


	//   ....[13]....
        /*01d0*/ 	.word	0xffffffff


	//   ....[14]....
        /*01d4*/ 	.word	0xffffffff


	//   ....[15]....
        /*01d8*/ 	.word	0xffffffff


	//   ....[16]....
        /*01dc*/ 	.word	0xffffffff


	//   ....[17]....
        /*01e0*/ 	.word	0xffffffff


	//   ....[18]....
        /*01e4*/ 	.word	0xffffffff


	//   ....[19]....
        /*01e8*/ 	.word	0xffffffff


	//   ....[20]....
        /*01ec*/ 	.word	0xffffffff


	//----- nvinfo : EIATTR_COOP_GROUP_INSTR_OFFSETS
	.align		4
.L_62:
        /*01f0*/ 	.byte	0x04, 0x28
        /*01f2*/ 	.short	(.L_64 - .L_63)


	//   ....[0]....
.L_63:
        /*01f4*/ 	.word	0x000017d0


	//   ....[1]....
        /*01f8*/ 	.word	0x00002940


	//   ....[2]....
        /*01fc*/ 	.word	0x00002970


	//   ....[3]....
        /*0200*/ 	.word	0x00002980


	//   ....[4]....
        /*0204*/ 	.word	0x00002990


	//   ....[5]....
        /*0208*/ 	.word	0x000029d0


	//   ....[6]....
        /*020c*/ 	.word	0x000029f0


	//   ....[7]....
        /*0210*/ 	.word	0x00002a00


	//   ....[8]....
        /*0214*/ 	.word	0x00002a10


	//   ....[9]....
        /*0218*/ 	.word	0x00002a40


	//   ....[10]....
        /*021c*/ 	.word	0x00002a60


	//   ....[11]....
        /*0220*/ 	.word	0x00002a80


	//   ....[12]....
        /*0224*/ 	.word	0x00002a90


	//   ....[13]....
        /*0228*/ 	.word	0x00002ad0


	//   ....[14]....
        /*022c*/ 	.word	0x00002af0


	//   ....[15]....
        /*0230*/ 	.word	0x00002b00


	//   ....[16]....
        /*0234*/ 	.word	0x00002b10


	//   ....[17]....
        /*0238*/ 	.word	0x00002b50


	//   ....[18]....
        /*023c*/ 	.word	0x00002b70


	//   ....[19]....
        /*0240*/ 	.word	0x00002b80


	//   ....[20]....
        /*0244*/ 	.word	0x00002b90


	//----- nvinfo : EIATTR_VRC_CTA_INIT_COUNT
	.align		4
.L_64:
        /*0248*/ 	.byte	0x02, 0x4a
	.zero		1
	.zero		1


	//----- nvinfo : EIATTR_EXIT_INSTR_OFFSETS
	.align		4
        /*024c*/ 	.byte	0x04, 0x1c
        /*024e*/ 	.short	(.L_66 - .L_65)


	//   ....[0]....
.L_65:
        /*0250*/ 	.word	0x00002f50


	//   ....[1]....
        /*0254*/ 	.word	0x00004990


	//   ....[2]....
        /*0258*/ 	.word	0x00004e60


	//----- nvinfo : EIATTR_INDIRECT_BRANCH_TARGETS
	.align		4
.L_66:
        /*025c*/ 	.byte	0x04, 0x34
        /*025e*/ 	.short	(.L_68 - .L_67)


	//   ....[0]....
.L_67:
        /*0260*/ 	.word	.L_x_53@srel
        /*0264*/ 	.short	0x0
        /*0266*/ 	.short	0x0
        /*0268*/ 	.word	0x3
        /*026c*/ 	.word	.L_x_54@srel
        /*0270*/ 	.word	.L_x_55@srel
        /*0274*/ 	.word	.L_x_9@srel


	//   ....[1]....
        /*0278*/ 	.word	.L_x_57@srel
        /*027c*/ 	.short	0x0
        /*027e*/ 	.short	0x0
        /*0280*/ 	.word	0x3
        /*0284*/ 	.word	.L_x_58@srel
        /*0288*/ 	.word	.L_x_59@srel
        /*028c*/ 	.word	.L_x_9@srel


	//----- nvinfo : EIATTR_CRS_STACK_SIZE
	.align		4
.L_68:
        /*0290*/ 	.byte	0x04, 0x1e
        /*0292*/ 	.short	(.L_70 - .L_69)
.L_69:
        /*0294*/ 	.word	0x00000000


	//----- nvinfo : EIATTR_CBANK_PARAM_SIZE
	.align		4
.L_70:
        /*0298*/ 	.byte	0x03, 0x19
        /*029a*/ 	.short	0x0088


	//----- nvinfo : EIATTR_PARAM_CBANK
	.align		4
        /*029c*/ 	.byte	0x04, 0x0a
        /*029e*/ 	.short	(.L_72 - .L_71)
	.align		4
.L_71:
        /*02a0*/ 	.word	index@(.nv.constant0._Z19wf_embedding_kernelPKfiiiPK6__halfiPKbiiPS1_iiiS6_iiiS6_iiiiii)
        /*02a4*/ 	.short	0x0380
        /*02a6*/ 	.short	0x0088


	//----- nvinfo : EIATTR_SW_WAR
	.align		4
.L_72:
        /*02a8*/ 	.byte	0x04, 0x36
        /*02aa*/ 	.short	(.L_74 - .L_73)
.L_73:
        /*02ac*/ 	.word	0x00000008
.L_74:


//--------------------- .nv.callgraph             --------------------------
	.section	.nv.callgraph,"",@"SHT_CUDA_CALLGRAPH"
	.align	4
	.sectionentsize	8
	.align		4
        /*0000*/ 	.word	0x00000000
	.align		4
        /*0004*/ 	.word	0xffffffff
	.align		4
        /*0008*/ 	.word	0x00000000
	.align		4
        /*000c*/ 	.word	0xfffffffe
	.align		4
        /*0010*/ 	.word	0x00000000
	.align		4
        /*0014*/ 	.word	0xfffffffd
	.align		4
        /*0018*/ 	.word	0x00000000
	.align		4
        /*001c*/ 	.word	0xfffffffc


//--------------------- .nv.constant4             --------------------------
	.section	.nv.constant4,"a",@progbits
	.align	8
	.align		8
.nv.constant4:
        /*0000*/ 	.dword	__cudart_i2opi_f


//--------------------- .nv.constant2._Z19wf_embedding_kernelPKfiiiPK6__halfiPKbiiPS1_iiiS6_iiiS6_iiiiii --------------------------
	.section	.nv.constant2._Z19wf_embedding_kernelPKfiiiPK6__halfiPKbiiPS1_iiiS6_iiiS6_iiiiii,"a",@progbits
	.sectionflags	@""
	.align	4
.nv.constant2._Z19wf_embedding_kernelPKfiiiPK6__halfiPKbiiPS1_iiiS6_iiiS6_iiiiii:
        /*0000*/ 	.byte	0x60, 0x16, 0x00, 0x00, 0xe0, 0x15, 0x00, 0x00, 0x70, 0x18, 0x00, 0x00, 0x00, 0x18, 0x00, 0x00
        /*0010*/ 	.byte	0x20, 0x17, 0x00, 0x00, 0x70, 0x18, 0x00, 0x00


//--------------------- .text._Z19wf_embedding_kernelPKfiiiPK6__halfiPKbiiPS1_iiiS6_iiiS6_iiiiii --------------------------
	.section	.text._Z19wf_embedding_kernelPKfiiiPK6__halfiPKbiiPS1_iiiS6_iiiS6_iiiiii,"ax",@progbits
	.align	128
        .global         _Z19wf_embedding_kernelPKfiiiPK6__halfiPKbiiPS1_iiiS6_iiiS6_iiiiii
        .type           _Z19wf_embedding_kernelPKfiiiPK6__halfiPKbiiPS1_iiiS6_iiiS6_iiiiii,@function
        .size           _Z19wf_embedding_kernelPKfiiiPK6__halfiPKbiiPS1_iiiS6_iiiS6_iiiiii,(.L_x_62 - _Z19wf_embedding_kernelPKfiiiPK6__halfiPKbiiPS1_iiiS6_iiiS6_iiiiii)
        .other          _Z19wf_embedding_kernelPKfiiiPK6__halfiPKbiiPS1_iiiS6_iiiS6_iiiiii,@"STO_CUDA_ENTRY STV_DEFAULT"
_Z19wf_embedding_kernelPKfiiiPK6__halfiPKbiiPS1_iiiS6_iiiS6_iiiiii:
.text._Z19wf_embedding_kernelPKfiiiPK6__halfiPKbiiPS1_iiiS6_iiiS6_iiiiii:
[----:B------:R-:W0:Y:S01]  /*0000*/  LDC R1, c[0x0][0x37c] ;  /* 0x0000df00ff017b82 */ /* 0x000e220000000800 */
[----:B------:R-:W1:Y:S07]  /*0010*/  LDCU UR6, c[0x0][0x364] ;  /* 0x00006c80ff0677ac */ /* 0x000e6e0008000800 */
[----:B------:R-:W1:Y:S01]  /*0020*/  S2UR UR12, SR_CTAID.Y ;  /* 0x00000000000c79c3 */ /* 0x000e620000002600 */
[----:B0-----:R-:W-:Y:S01]  /*0030*/  VIADD R1, R1, 0xffffffe0 ;  /* 0xffffffe001017836 */ /* 0x001fe20000000000 */
[----:B------:R-:W0:Y:S04]  /*0040*/  LDCU UR7, c[0x0][0x368] ;  /* 0x00006d00ff0777ac */ /* 0x000e280008000800 */
[----:B------:R-:W-:Y:S01]  /*0050*/  R2UR UR9, R1 ;  /* 0x00000000010972ca */ /* 0x000fe200000e0000 */
[----:B------:R-:W2:Y:S01]  /*0060*/  LDCU UR18, c[0x0][0x360] ;  /* 0x00006c00ff1277ac */ /* 0x000ea20008000800 */
[----:B------:R-:W3:Y:S01]  /*0070*/  S2UR UR13, SR_CTAID.Z ;  /* 0x00000000000d79c3 */ /* 0x000ee20000002700 */
[----:B------:R-:W4:Y:S01]  /*0080*/  LDCU UR20, c[0x0][0x404] ;  /* 0x00008080ff1477ac */ /* 0x000f220008000800 */
[----:B------:R-:W0:Y:S01]  /*0090*/  LDCU.64 UR16, c[0x0][0x358] ;  /* 0x00006b00ff1077ac */ /* 0x000e220008000a00 */
[----:B-1----:R-:W-:-:S02]  /*00a0*/  UIMAD UR12, UR12, UR6, URZ ;  /* 0x000000060c0c72a4 */ /* 0x002fc4000f8e02ff */
[----:B--2---:R-:W-:Y:S02]  /*00b0*/  UIMAD UR4, UR6, UR18, URZ ;  /* 0x00000012060472a4 */ /* 0x004fe4000f8e02ff */
[----:B----4-:R-:W-:Y:S02]  /*00c0*/  ULEA.HI UR8, UR20, UR20, URZ, 0x1 ;  /* 0x0000001414087291 */ /* 0x010fe4000f8f08ff */
[----:B0-----:R-:W-:Y:S02]  /*00d0*/  UIMAD UR5, UR4, UR7, URZ ;  /* 0x00000007040572a4 */ /* 0x001fe4000f8e02ff */
[----:B------:R-:W-:Y:S02]  /*00e0*/  USHF.R.S32.HI UR8, URZ, 0x1, UR8 ;  /* 0x00000001ff087899 */ /* 0x000fe40008011408 */
[----:B---3--:R-:W-:Y:S02]  /*00f0*/  UIMAD UR13, UR13, UR7, URZ ;  /* 0x000000070d0d72a4 */ /* 0x008fe4000f8e02ff */
[----:B------:R-:W-:Y:S01]  /*0100*/  IMAD.U32 R0, RZ, RZ, UR5 ;  /* 0x00000005ff007e24 */ /* 0x000fe2000f8e00ff */
[----:B------:R-:W-:-:S04]  /*0110*/  UIADD3 UR4, UPT, UPT, UR5, -0x1, UR8 ;  /* 0xffffffff05047890 */ /* 0x000fc8000fffe008 */
[-C--:B------:R-:W-:Y:S02]  /*0120*/  IABS R6, R0.reuse ;  /* 0x0000000000067213 */ /* 0x080fe40000000000 */
[----:B------:R-:W-:Y:S01]  /*0130*/  IMAD.U32 R7, RZ, RZ, UR4 ;  /* 0x00000004ff077e24 */ /* 0x000fe2000f8e00ff */
[----:B------:R-:W-:Y:S01]  /*0140*/  IABS R8, R0 ;  /* 0x0000000000087213 */ /* 0x000fe20000000000 */
[----:B------:R-:W0:Y:S01]  /*0150*/  I2F.RP R4, R6 ;  /* 0x0000000600047306 */ /* 0x000e220000209400 */
[----:B------:R-:W-:Y:S02]  /*0160*/  ULOP3.LUT UR4, UR4, UR5, URZ, 0x3c, !UPT ;  /* 0x0000000504047292 */ /* 0x000fe4000f8e3cff */
[----:B------:R-:W-:-:S04]  /*0170*/  IABS R7, R7 ;  /* 0x0000000700077213 */ /* 0x000fc80000000000 */
[----:B------:R-:W-:Y:S01]  /*0180*/  ISETP.LE.AND P2, PT, RZ, UR4, PT ;  /* 0x00000004ff007c0c */ /* 0x000fe2000bf43270 */
[----:B0-----:R-:W0:Y:S02]  /*0190*/  MUFU.RCP R4, R4 ;  /* 0x0000000400047308 */ /* 0x001e240000001000 */
[----:B0-----:R-:W-:Y:S02]  /*01a0*/  VIADD R2, R4, 0xffffffe ;  /* 0x0ffffffe04027836 */ /* 0x001fe40000000000 */
[----:B------:R-:W-:-:S04]  /*01b0*/  IMAD.MOV R4, RZ, RZ, -R8 ;  /* 0x000000ffff047224 */ /* 0x000fc800078e0a08 */
[----:B------:R0:W1:Y:S02]  /*01c0*/  F2I.FTZ.U32.TRUNC.NTZ R3, R2 ;  /* 0x0000000200037305 */ /* 0x000064000021f000 */
[----:B0-----:R-:W-:Y:S02]  /*01d0*/  HFMA2 R2, -RZ, RZ, 0, 0 ;  /* 0x00000000ff027431 */ /* 0x001fe400000001ff */
[----:B-1----:R-:W-:-:S04]  /*01e0*/  IMAD.MOV R5, RZ, RZ, -R3 ;  /* 0x000000ffff057224 */ /* 0x002fc800078e0a03 */
[----:B------:R-:W-:-:S04]  /*01f0*/  IMAD R5, R5, R6, RZ ;  /* 0x0000000605057224 */ /* 0x000fc800078e02ff */
[----:B------:R-:W-:Y:S02]  /*0200*/  IMAD.HI.U32 R2, R3, R5, R2 ;  /* 0x0000000503027227 */ /* 0x000fe400078e0002 */
[----:B------:R-:W0:Y:S02]  /*0210*/  S2R R5, SR_TID.X ;  /* 0x0000000000057919 */ /* 0x000e240000002100 */
[----:B------:R-:W-:Y:S02]  /*0220*/  IMAD.MOV.U32 R3, RZ, RZ, R7 ;  /* 0x000000ffff037224 */ /* 0x000fe400078e0007 */
[----:B------:R-:W1:Y:S02]  /*0230*/  S2R R7, SR_TID.Z ;  /* 0x0000000000077919 */ /* 0x000e640000002300 */
[----:B------:R-:W-:-:S04]  /*0240*/  IMAD.HI.U32 R2, R2, R3, RZ ;  /* 0x0000000302027227 */ /* 0x000fc800078e00ff */
[----:B------:R-:W-:Y:S02]  /*0250*/  IMAD R3, R2, R4, R3 ;  /* 0x0000000402037224 */ /* 0x000fe400078e0203 */
[----:B------:R-:W1:Y:S03]  /*0260*/  S2R R4, SR_TID.Y ;  /* 0x0000000000047919 */ /* 0x000e660000002200 */
[----:B------:R-:W-:-:S13]  /*0270*/  ISETP.GT.U32.AND P1, PT, R6, R3, PT ;  /* 0x000000030600720c */ /* 0x000fda0003f24070 */
[----:B------:R-:W-:Y:S02]  /*0280*/  @!P1 IMAD.IADD R3, R3, 0x1, -R6 ;  /* 0x0000000103039824 */ /* 0x000fe400078e0a06 */
[----:B------:R-:W-:Y:S01]  /*0290*/  @!P1 VIADD R2, R2, 0x1 ;  /* 0x0000000102029836 */ /* 0x000fe20000000000 */
[----:B------:R-:W-:Y:S02]  /*02a0*/  ISETP.NE.AND P1, PT, RZ, UR5, PT ;  /* 0x00000005ff007c0c */ /* 0x000fe4000bf25270 */
[----:B------:R-:W-:-:S13]  /*02b0*/  ISETP.GE.U32.AND P0, PT, R3, R6, PT ;  /* 0x000000060300720c */ /* 0x000fda0003f06070 */
[----:B------:R-:W-:-:S04]  /*02c0*/  @P0 VIADD R2, R2, 0x1 ;  /* 0x0000000102020836 */ /* 0x000fc80000000000 */
[----:B------:R-:W-:Y:S02]  /*02d0*/  IMAD.MOV.U32 R6, RZ, RZ, R2 ;  /* 0x000000ffff067224 */ /* 0x000fe400078e0002 */
[----:B-1----:R-:W-:Y:S02]  /*02e0*/  IMAD R2, R7, UR6, R4 ;  /* 0x0000000607027c24 */ /* 0x002fe4000f8e0204 */
[----:B------:R-:W-:Y:S01]  /*02f0*/  @!P2 IMAD.MOV R6, RZ, RZ, -R6 ;  /* 0x000000ffff06a224 */ /* 0x000fe200078e0a06 */
[----:B------:R-:W-:Y:S01]  /*0300*/  @!P1 LOP3.LUT R6, RZ, UR5, RZ, 0x33, !PT ;  /* 0x00000005ff069c12 */ /* 0x000fe2000f8e33ff */
[----:B0-----:R-:W-:-:S03]  /*0310*/  IMAD R2, R2, UR18, R5 ;  /* 0x0000001202027c24 */ /* 0x001fc6000f8e0205 */
[----:B------:R-:W-:Y:S02]  /*0320*/  ISETP.GE.AND P0, PT, R6, 0x1, PT ;  /* 0x000000010600780c */ /* 0x000fe40003f06270 */
[----:B------:R-:W-:Y:S02]  /*0330*/  SHF.R.U32.HI R4, RZ, 0x5, R2 ;  /* 0x00000005ff047819 */ /* 0x000fe40000011602 */
[----:B------:R-:W-:-:S09]  /*0340*/  LOP3.LUT R3, R2, 0x1f, RZ, 0xc0, !PT ;  /* 0x0000001f02037812 */ /* 0x000fd200078ec0ff */
[----:B------:R-:W-:Y:S05]  /*0350*/  @!P0 BRA `(.L_x_0) ;  /* 0x0000000c00208947 */ /* 0x000fea0003800000 */
[C---:B------:R-:W-:Y:S02]  /*0360*/  ISETP.GE.U32.AND P0, PT, R6.reuse, 0x4, PT ;  /* 0x000000040600780c */ /* 0x040fe40003f06070 */
[----:B------:R-:W-:Y:S02]  /*0370*/  LOP3.LUT R5, R6, 0x3, RZ, 0xc0, !PT ;  /* 0x0000000306057812 */ /* 0x000fe400078ec0ff */
[----:B------:R-:W-:-:S09]  /*0380*/  MOV R7, RZ ;  /* 0x000000ff00077202 */ /* 0x000fd20000000f00 */
[----:B------:R-:W-:Y:S05]  /*0390*/  @!P0 BRA `(.L_x_1) ;  /* 0x0000000800d08947 */ /* 0x000fea0003800000 */
[----:B------:R-:W0:Y:S01]  /*03a0*/  S2UR UR6, SR_CgaCtaId ;  /* 0x00000000000679c3 */ /* 0x000e220000008800 */
[----:B------:R-:W-:Y:S01]  /*03b0*/  LOP3.LUT R7, R6, 0x7ffffffc, RZ, 0xc0, !PT ;  /* 0x7ffffffc06077812 */ /* 0x000fe200078ec0ff */
[----:B------:R-:W-:-:S03]  /*03c0*/  UMOV UR4, 0x400 ;  /* 0x0000040000047882 */ /* 0x000fc60000000000 */
[----:B------:R-:W-:-:S03]  /*03d0*/  ISETP.GT.AND P0, PT, R7, RZ, PT ;  /* 0x000000ff0700720c */ /* 0x000fc60003f04270 */
[----:B------:R-:W1:Y:S01]  /*03e0*/  LDC.64 R12, c[0x0][0x398] ;  /* 0x0000e600ff0c7b82 */ /* 0x000e620000000a00 */
[----:B0-----:R-:W-:-:S03]  /*03f0*/  ULEA UR6, UR6, UR4, 0x18 ;  /* 0x0000000406067291 */ /* 0x001fc6000f8ec0ff */
[----:B------:R-:W-:-:S06]  /*0400*/  UMOV UR4, URZ ;  /* 0x000000ff00047c82 */ /* 0x000fcc0008000000 */
[----:B------:R-:W-:Y:S05]  /*0410*/  @!P0 BRA `(.L_x_2) ;  /* 0x0000000800508947 */ /* 0x000fea0003800000 */
[----:B------:R-:W-:Y:S01]  /*0420*/  VIADD R6, R7, -UR4 ;  /* 0x8000000407067c36 */ /* 0x000fe20008000000 */
[----:B------:R-:W-:-:S04]  /*0430*/  PLOP3.LUT P0, PT, PT, PT, PT, 0x80, 0x8 ;  /* 0x000000000008781c */ /* 0x000fc80003f0f070 */
[----:B------:R-:W-:-:S13]  /*0440*/  ISETP.GT.AND P1, PT, R6, 0xc, PT ;  /* 0x0000000c0600780c */ /* 0x000fda0003f24270 */
[----:B------:R-:W-:Y:S05]  /*0450*/  @!P1 BRA `(.L_x_3) ;  /* 0x0000000400749947 */ /* 0x000fea0003800000 */
[----:B------:R-:W0:Y:S01]  /*0460*/  LDC.64 R14, c[0x0][0x398] ;  /* 0x0000e600ff0e7b82 */ /* 0x000e220000000a00 */
[----:B------:R-:W-:Y:S01]  /*0470*/  PLOP3.LUT P0, PT, PT, PT, PT, 0x8, 0x80 ;  /* 0x000000000080781c */ /* 0x000fe20003f0e170 */
[----:B------:R-:W-:-:S12]  /*0480*/  VIADD R6, R7, 0xfffffff4 ;  /* 0xfffffff407067836 */ /* 0x000fd80000000000 */
.L_x_4:
[----:B--2---:R-:W-:-:S04]  /*0490*/  IMAD.U32 R11, RZ, RZ, UR4 ;  /* 0x00000004ff0b7e24 */ /* 0x004fc8000f8e00ff */
[----:B------:R-:W-:-:S04]  /*04a0*/  IMAD R11, R11, UR5, R2 ;  /* 0x000000050b0b7c24 */ /* 0x000fc8000f8e0202 */
[C---:B------:R-:W-:Y:S02]  /*04b0*/  VIADD R9, R11.reuse, UR5 ;  /* 0x000000050b097c36 */ /* 0x040fe40008000000 */
[----:B0-----:R-:W-:-:S04]  /*04c0*/  IMAD.WIDE.U32 R16, R11, 0x2, R14 ;  /* 0x000000020b107825 */ /* 0x001fc800078e000e */
[C---:B------:R-:W-:Y:S01]  /*04d0*/  VIADD R19, R9.reuse, UR5 ;  /* 0x0000000509137c36 */ /* 0x040fe20008000000 */
[----:B------:R-:W2:Y:S01]  /*04e0*/  LDG.E.U16 R10, desc[UR16][R16.64] ;  /* 0x00000010100a7981 */ /* 0x000ea2000c1e1500 */
[----:B------:R-:W-:-:S04]  /*04f0*/  IMAD.WIDE.U32 R22, R9, 0x2, R14 ;  /* 0x0000000209167825 */ /* 0x000fc800078e000e */
[C-C-:B------:R-:W-:Y:S02]  /*0500*/  IMAD.WIDE.U32 R8, R19.reuse, 0x2, R14.reuse ;  /* 0x0000000213087825 */ /* 0x140fe400078e000e */
[----:B------:R0:W3:Y:S02]  /*0510*/  LDG.E.U16 R22, desc[UR16][R22.64] ;  /* 0x0000001016167981 */ /* 0x0000e4000c1e1500 */
[----:B------:R-:W-:Y:S02]  /*0520*/  VIADD R21, R19, UR5 ;  /* 0x0000000513157c36 */ /* 0x000fe40008000000 */
[----:B------:R-:W4:Y:S01]  /*0530*/  LDG.E.U16 R9, desc[UR16][R8.64] ;  /* 0x0000001008097981 */ /* 0x000f22000c1e1500 */
[----:B------:R-:W-:Y:S01]  /*0540*/  UIADD3 UR7, UPT, UPT, UR4, 0x4, URZ ;  /* 0x0000000404077890 */ /* 0x000fe2000fffe0ff */
[----:B------:R-:W-:-:S05]  /*0550*/  IMAD.WIDE.U32 R20, R21, 0x2, R14 ;  /* 0x0000000215147825 */ /* 0x000fca00078e000e */
[----:B------:R5:W4:Y:S01]  /*0560*/  LDG.E.U16 R28, desc[UR16][R20.64] ;  /* 0x00000010141c7981 */ /* 0x000b22000c1e1500 */
[----:B------:R-:W-:-:S05]  /*0570*/  MOV R29, UR7 ;  /* 0x00000007001d7c02 */ /* 0x000fca0008000f00 */
[----:B------:R-:W-:-:S04]  /*0580*/  IMAD R29, R29, UR5, R2 ;  /* 0x000000051d1d7c24 */ /* 0x000fc8000f8e0202 */
[----:B------:R-:W-:-:S06]  /*0590*/  IMAD.WIDE.U32 R18, R29, 0x2, R14 ;  /* 0x000000021d127825 */ /* 0x000fcc00078e000e */
[----:B------:R1:W4:Y:S01]  /*05a0*/  LDG.E.U16 R18, desc[UR16][R18.64] ;  /* 0x0000001012127981 */ /* 0x000322000c1e1500 */
[----:B------:R-:W-:Y:S01]  /*05b0*/  UIADD3 UR7, UPT, UPT, UR4, 0x8, URZ ;  /* 0x0000000804077890 */ /* 0x000fe2000fffe0ff */
[----:B------:R-:W-:Y:S01]  /*05c0*/  LEA R25, R11, UR6, 0x1 ;  /* 0x000000060b197c11 */ /* 0x000fe2000f8e08ff */
[----:B0-----:R-:W-:-:S04]  /*05d0*/  VIADD R23, R29, UR5 ;  /* 0x000000051d177c36 */ /* 0x001fc80008000000 */
[----:B------:R-:W-:Y:S01]  /*05e0*/  IMAD.U32 R17, RZ, RZ, UR7 ;  /* 0x00000007ff117e24 */ /* 0x000fe2000f8e00ff */
[----:B------:R-:W-:Y:S01]  /*05f0*/  UIADD3 UR7, UPT, UPT, UR4, 0xc, URZ ;  /* 0x0000000c04077890 */ /* 0x000fe2000fffe0ff */
[----:B-----5:R-:W-:-:S04]  /*0600*/  IMAD.WIDE.U32 R20, R23, 0x2, R14 ;  /* 0x0000000217147825 */ /* 0x020fc800078e000e */
[----:B------:R-:W-:Y:S02]  /*0610*/  IMAD R8, R17, UR5, R2 ;  /* 0x0000000511087c24 */ /* 0x000fe4000f8e0202 */
[----:B-1----:R-:W-:Y:S02]  /*0620*/  IMAD R19, R0, 0x2, R25 ;  /* 0x0000000200137824 */ /* 0x002fe400078e0219 */
[----:B------:R-:W-:-:S04]  /*0630*/  IMAD.WIDE.U32 R16, R8, 0x2, R14 ;  /* 0x0000000208107825 */ /* 0x000fc800078e000e */
[----:B------:R-:W-:Y:S01]  /*0640*/  VIADD R24, R8, UR5 ;  /* 0x0000000508187c36 */ /* 0x000fe20008000000 */
[----:B------:R0:W5:Y:S03]  /*0650*/  LDG.E.U16 R11, desc[UR16][R16.64] ;  /* 0x00000010100b7981 */ /* 0x000166000c1e1500 */
[----:B------:R-:W-:-:S04]  /*0660*/  IMAD.WIDE.U32 R26, R24, 0x2, R14 ;  /* 0x00000002181a7825 */ /* 0x000fc800078e000e */
[----:B0-----:R-:W-:Y:S02]  /*0670*/  IMAD R16, R0, 0x2, R19 ;  /* 0x0000000200107824 */ /* 0x001fe400078e0213 */
[----:B------:R-:W-:Y:S02]  /*0680*/  IMAD.U32 R17, RZ, RZ, UR7 ;  /* 0x00000007ff117e24 */ /* 0x000fe4000f8e00ff */
[----:B------:R-:W-:Y:S01]  /*0690*/  VIADD R23, R23, UR5 ;  /* 0x0000000517177c36 */ /* 0x000fe20008000000 */
[----:B------:R-:W-:Y:S01]  /*06a0*/  LEA R29, R29, UR6, 0x1 ;  /* 0x000000061d1d7c11 */ /* 0x000fe2000f8e08ff */
[----:B--2---:R0:W-:Y:S04]  /*06b0*/  STS.U16 [R25], R10 ;  /* 0x0000000a19007388 */ /* 0x0041e80000000400 */
[----:B---3--:R1:W-:Y:S04]  /*06c0*/  STS.U16 [R19], R22 ;  /* 0x0000001613007388 */ /* 0x0083e80000000400 */
[----:B0-----:R0:W2:Y:S04]  /*06d0*/  LDG.E.U16 R10, desc[UR16][R26.64] ;  /* 0x000000101a0a7981 */ /* 0x0010a8000c1e1500 */
[----:B----4-:R3:W-:Y:S01]  /*06e0*/  STS.U16 [R16], R9 ;  /* 0x0000000910007388 */ /* 0x0107e20000000400 */
[----:B-1----:R-:W-:-:S03]  /*06f0*/  VIADD R19, R24, UR5 ;  /* 0x0000000518137c36 */ /* 0x002fc60008000000 */
[----:B------:R1:W4:Y:S01]  /*0700*/  LDG.E.U16 R25, desc[UR16][R20.64] ;  /* 0x0000001014197981 */ /* 0x000322000c1e1500 */
[----:B0-----:R-:W-:Y:S01]  /*0710*/  LEA R27, R0, R16, 0x1 ;  /* 0x00000010001b7211 */ /* 0x001fe200078e08ff */
[----:B---3--:R-:W-:-:S04]  /*0720*/  IMAD R9, R17, UR5, R2 ;  /* 0x0000000511097c24 */ /* 0x008fc8000f8e0202 */
[----:B------:R0:W-:Y:S01]  /*0730*/  STS.U16 [R27], R28 ;  /* 0x0000001c1b007388 */ /* 0x0001e20000000400 */
[----:B------:R-:W-:-:S04]  /*0740*/  IMAD.WIDE.U32 R16, R9, 0x2, R14 ;  /* 0x0000000209107825 */ /* 0x000fc800078e000e */
[--C-:B-1----:R-:W-:Y:S01]  /*0750*/  IMAD.WIDE.U32 R20, R19, 0x2, R14.reuse ;  /* 0x0000000213147825 */ /* 0x102fe200078e000e */
[----:B------:R1:W3:Y:S03]  /*0760*/  LDG.E.U16 R24, desc[UR16][R16.64] ;  /* 0x0000001010187981 */ /* 0x0002e6000c1e1500 */
[C---:B0-----:R-:W-:Y:S01]  /*0770*/  VIADD R28, R23.reuse, UR5 ;  /* 0x00000005171c7c36 */ /* 0x041fe20008000000 */
[----:B------:R0:W3:Y:S01]  /*0780*/  LDG.E.U16 R26, desc[UR16][R20.64] ;  /* 0x00000010141a7981 */ /* 0x0000e2000c1e1500 */
[----:B------:R-:W-:-:S04]  /*0790*/  IMAD.WIDE.U32 R22, R23, 0x2, R14 ;  /* 0x0000000217167825 */ /* 0x000fc800078e000e */
[----:B-1----:R-:W-:Y:S01]  /*07a0*/  IMAD.WIDE.U32 R16, R28, 0x2, R14 ;  /* 0x000000021c107825 */ /* 0x002fe200078e000e */
[----:B------:R-:W5:Y:S03]  /*07b0*/  LDG.E.U16 R27, desc[UR16][R22.64] ;  /* 0x00000010161b7981 */ /* 0x000f66000c1e1500 */
[----:B0-----:R-:W-:Y:S01]  /*07c0*/  VIADD R21, R9, UR5 ;  /* 0x0000000509157c36 */ /* 0x001fe20008000000 */
[----:B------:R0:W2:Y:S01]  /*07d0*/  LDG.E.U16 R28, desc[UR16][R16.64] ;  /* 0x00000010101c7981 */ /* 0x0000a2000c1e1500 */
[----:B------:R-:W-:-:S03]  /*07e0*/  VIADD R19, R19, UR5 ;  /* 0x0000000513137c36 */ /* 0x000fc60008000000 */
[----:B------:R1:W-:Y:S01]  /*07f0*/  STS.U16 [R29], R18 ;  /* 0x000000121d007388 */ /* 0x0003e20000000400 */
[----:B0-----:R-:W-:-:S04]  /*0800*/  IMAD.WIDE.U32 R16, R21, 0x2, R14 ;  /* 0x0000000215107825 */ /* 0x001fc800078e000e */
[----:B------:R-:W-:Y:S02]  /*0810*/  VIADD R21, R21, UR5 ;  /* 0x0000000515157c36 */ /* 0x000fe40008000000 */
[--C-:B-1----:R-:W-:Y:S01]  /*0820*/  IMAD.WIDE.U32 R18, R19, 0x2, R14.reuse ;  /* 0x0000000213127825 */ /* 0x102fe200078e000e */
[----:B------:R0:W3:Y:S02]  /*0830*/  LDG.E.U16 R16, desc[UR16][R16.64] ;  /* 0x0000001010107981 */ /* 0x0000e4000c1e1500 */
[C---:B------:R-:W-:Y:S01]  /*0840*/  IADD3 R23, PT, PT, R21.reuse, UR5, RZ ;  /* 0x0000000515177c10 */ /* 0x040fe2000fffe0ff */
[--C-:B------:R-:W-:Y:S02]  /*0850*/  IMAD.WIDE.U32 R20, R21, 0x2, R14.reuse ;  /* 0x0000000215147825 */ /* 0x100fe400078e000e */
[----:B------:R1:W3:Y:S02]  /*0860*/  LDG.E.U16 R19, desc[UR16][R18.64] ;  /* 0x0000001012137981 */ /* 0x0002e4000c1e1500 */
[----:B------:R-:W-:-:S02]  /*0870*/  IMAD.WIDE.U32 R22, R23, 0x2, R14 ;  /* 0x0000000217167825 */ /* 0x000fc400078e000e */
[----:B------:R5:W3:Y:S04]  /*0880*/  LDG.E.U16 R20, desc[UR16][R20.64] ;  /* 0x0000001014147981 */ /* 0x000ae8000c1e1500 */
[----:B------:R2:W3:Y:S01]  /*0890*/  LDG.E.U16 R22, desc[UR16][R22.64] ;  /* 0x0000001016167981 */ /* 0x0004e2000c1e1500 */
[----:B------:R-:W-:-:S04]  /*08a0*/  IMAD R29, R0, 0x2, R29 ;  /* 0x00000002001d7824 */ /* 0x000fc800078e021d */
[----:B0-----:R-:W-:Y:S01]  /*08b0*/  IMAD R17, R0, 0x2, R29 ;  /* 0x0000000200117824 */ /* 0x001fe200078e021d */
[----:B-1----:R-:W-:-:S03]  /*08c0*/  LEA R18, R8, UR6, 0x1 ;  /* 0x0000000608127c11 */ /* 0x002fc6000f8e08ff */
[----:B------:R-:W-:Y:S01]  /*08d0*/  IMAD R8, R0, 0x2, R17 ;  /* 0x0000000200087824 */ /* 0x000fe200078e0211 */
[----:B------:R-:W-:-:S06]  /*08e0*/  UIADD3 UR4, UPT, UPT, UR4, 0x10, URZ ;  /* 0x0000001004047890 */ /* 0x000fcc000fffe0ff */
[----:B------:R-:W-:Y:S01]  /*08f0*/  ISETP.LE.AND P1, PT, R6, UR4, PT ;  /* 0x0000000406007c0c */ /* 0x000fe2000bf23270 */
[----:B----4-:R-:W-:Y:S04]  /*0900*/  STS.U16 [R29], R25 ;  /* 0x000000191d007388 */ /* 0x010fe80000000400 */
[----:B-----5:R0:W-:Y:S02]  /*0910*/  STS.U16 [R17], R27 ;  /* 0x0000001b11007388 */ /* 0x0201e40000000400 */
[----:B0-----:R-:W-:Y:S01]  /*0920*/  LEA R17, R9, UR6, 0x1 ;  /* 0x0000000609117c11 */ /* 0x001fe2000f8e08ff */
[----:B------:R-:W-:-:S04]  /*0930*/  IMAD R9, R0, 0x2, R18 ;  /* 0x0000000200097824 */ /* 0x000fc800078e0212 */
[C---:B------:R-:W-:Y:S02]  /*0940*/  IMAD R25, R0.reuse, 0x2, R17 ;  /* 0x0000000200197824 */ /* 0x040fe400078e0211 */
[C---:B------:R-:W-:Y:S01]  /*0950*/  IMAD R21, R0.reuse, 0x2, R9 ;  /* 0x0000000200157824 */ /* 0x040fe200078e0209 */
[----:B--2---:R2:W-:Y:S02]  /*0960*/  STS.U16 [R8], R28 ;  /* 0x0000001c08007388 */ /* 0x0045e40000000400 */
[C---:B------:R-:W-:Y:S01]  /*0970*/  LEA R29, R0.reuse, R25, 0x1 ;  /* 0x00000019001d7211 */ /* 0x040fe200078e08ff */
[C---:B------:R-:W-:Y:S01]  /*0980*/  IMAD R23, R0.reuse, 0x2, R21 ;  /* 0x0000000200177824 */ /* 0x040fe200078e0215 */
[----:B------:R2:W-:Y:S03]  /*0990*/  STS.U16 [R18], R11 ;  /* 0x0000000b12007388 */ /* 0x0005e60000000400 */
[----:B------:R-:W-:Y:S01]  /*09a0*/  IMAD R27, R0, 0x2, R29 ;  /* 0x00000002001b7824 */ /* 0x000fe200078e021d */
[----:B------:R2:W-:Y:S04]  /*09b0*/  STS.U16 [R9], R10 ;  /* 0x0000000a09007388 */ /* 0x0005e80000000400 */
[----:B---3--:R2:W-:Y:S04]  /*09c0*/  STS.U16 [R21], R26 ;  /* 0x0000001a15007388 */ /* 0x0085e80000000400 */
[----:B------:R2:W-:Y:S04]  /*09d0*/  STS.U16 [R23], R19 ;  /* 0x0000001317007388 */ /* 0x0005e80000000400 */
[----:B------:R2:W-:Y:S04]  /*09e0*/  STS.U16 [R17], R24 ;  /* 0x0000001811007388 */ /* 0x0005e80000000400 */
[----:B------:R2:W-:Y:S04]  /*09f0*/  STS.U16 [R25], R16 ;  /* 0x0000001019007388 */ /* 0x0005e80000000400 */
[----:B------:R2:W-:Y:S04]  /*0a00*/  STS.U16 [R29], R20 ;  /* 0x000000141d007388 */ /* 0x0005e80000000400 */
[----:B------:R2:W-:Y:S01]  /*0a10*/  STS.U16 [R27], R22 ;  /* 0x000000161b007388 */ /* 0x0005e20000000400 */
[----:B------:R-:W-:Y:S05]  /*0a20*/  @!P1 BRA `(.L_x_4) ;  /* 0xfffffff800989947 */ /* 0x000fea000383ffff */
.L_x_3:
[----:B------:R-:W-:-:S05]  /*0a30*/  VIADD R6, R7, -UR4 ;  /* 0x8000000407067c36 */ /* 0x000fca0008000000 */
[----:B------:R-:W-:-:S13]  /*0a40*/  ISETP.GT.AND P1, PT, R6, 0x4, PT ;  /* 0x000000040600780c */ /* 0x000fda0003f24270 */
[----:B------:R-:W-:Y:S05]  /*0a50*/  @!P1 BRA `(.L_x_5) ;  /* 0x0000000000b89947 */ /* 0x000fea0003800000 */
[----:B--2---:R-:W0:Y:S01]  /*0a60*/  LDC.64 R18, c[0x0][0x398] ;  /* 0x0000e600ff127b82 */ /* 0x004e220000000a00 */
[----:B------:R-:W-:Y:S01]  /*0a70*/  IMAD.U32 R21, RZ, RZ, UR4 ;  /* 0x00000004ff157e24 */ /* 0x000fe2000f8e00ff */
[----:B------:R-:W-:-:S03]  /*0a80*/  UIADD3 UR7, UPT, UPT, UR4, 0x4, URZ ;  /* 0x0000000404077890 */ /* 0x000fc6000fffe0ff */
[----:B------:R-:W-:-:S03]  /*0a90*/  IMAD R21, R21, UR5, R2 ;  /* 0x0000000515157c24 */ /* 0x000fc6000f8e0202 */
[----:B------:R-:W-:Y:S02]  /*0aa0*/  IMAD.U32 R23, RZ, RZ, UR7 ;  /* 0x00000007ff177e24 */ /* 0x000fe4000f8e00ff */
[----:B------:R-:W-:Y:S02]  /*0ab0*/  VIADD R27, R21, UR5 ;  /* 0x00000005151b7c36 */ /* 0x000fe40008000000 */
[----:B------:R-:W-:-:S03]  /*0ac0*/  IMAD R23, R23, UR5, R2 ;  /* 0x0000000517177c24 */ /* 0x000fc6000f8e0202 */
[----:B------:R-:W-:Y:S01]  /*0ad0*/  IADD3 R9, PT, PT, R27, UR5, RZ ;  /* 0x000000051b097c10 */ /* 0x000fe2000fffe0ff */
[----:B------:R-:W-:-:S04]  /*0ae0*/  VIADD R15, R23, UR5 ;  /* 0x00000005170f7c36 */ /* 0x000fc80008000000 */
[----:B------:R-:W-:Y:S02]  /*0af0*/  VIADD R17, R15, UR5 ;  /* 0x000000050f117c36 */ /* 0x000fe40008000000 */
[----:B0-----:R-:W-:-:S04]  /*0b00*/  IMAD.WIDE.U32 R24, R9, 0x2, R18 ;  /* 0x0000000209187825 */ /* 0x001fc800078e0012 */
[----:B------:R-:W-:Y:S02]  /*0b10*/  VIADD R9, R9, UR5 ;  /* 0x0000000509097c36 */ /* 0x000fe40008000000 */
[--C-:B------:R-:W-:Y:S01]  /*0b20*/  IMAD.WIDE.U32 R28, R21, 0x2, R18.reuse ;  /* 0x00000002151c7825 */ /* 0x100fe200078e0012 */
[----:B------:R-:W2:Y:S03]  /*0b30*/  LDG.E.U16 R24, desc[UR16][R24.64] ;  /* 0x0000001018187981 */ /* 0x000ea6000c1e1500 */
[----:B------:R-:W-:Y:S01]  /*0b40*/  IMAD.WIDE.U32 R26, R27, 0x2, R18 ;  /* 0x000000021b1a7825 */ /* 0x000fe200078e0012 */
[----:B------:R0:W3:Y:S03]  /*0b50*/  LDG.E.U16 R6, desc[UR16][R28.64] ;  /* 0x000000101c067981 */ /* 0x0000e6000c1e1500 */
[----:B------:R-:W-:-:S02]  /*0b60*/  VIADD R20, R17, UR5 ;  /* 0x0000000511147c36 */ /* 0x000fc40008000000 */
[--C-:B------:R-:W-:Y:S01]  /*0b70*/  IMAD.WIDE.U32 R8, R9, 0x2, R18.reuse ;  /* 0x0000000209087825 */ /* 0x100fe200078e0012 */
[----:B------:R-:W4:Y:S03]  /*0b80*/  LDG.E.U16 R26, desc[UR16][R26.64] ;  /* 0x000000101a1a7981 */ /* 0x000f26000c1e1500 */
[--C-:B------:R-:W-:Y:S02]  /*0b90*/  IMAD.WIDE.U32 R10, R23, 0x2, R18.reuse ;  /* 0x00000002170a7825 */ /* 0x100fe400078e0012 */
[----:B------:R5:W2:Y:S02]  /*0ba0*/  LDG.E.U16 R8, desc[UR16][R8.64] ;  /* 0x0000001008087981 */ /* 0x000aa4000c1e1500 */
[--C-:B------:R-:W-:Y:S02]  /*0bb0*/  IMAD.WIDE.U32 R14, R15, 0x2, R18.reuse ;  /* 0x000000020f0e7825 */ /* 0x100fe400078e0012 */
[----:B------:R1:W2:Y:S02]  /*0bc0*/  LDG.E.U16 R10, desc[UR16][R10.64] ;  /* 0x000000100a0a7981 */ /* 0x0002a4000c1e1500 */
[----:B------:R-:W-:-:S02]  /*0bd0*/  IMAD.WIDE.U32 R16, R17, 0x2, R18 ;  /* 0x0000000211107825 */ /* 0x000fc400078e0012 */
[----:B------:R-:W2:Y:S02]  /*0be0*/  LDG.E.U16 R14, desc[UR16][R14.64] ;  /* 0x000000100e0e7981 */ /* 0x000ea4000c1e1500 */
[----:B------:R-:W-:Y:S02]  /*0bf0*/  IMAD.WIDE.U32 R18, R20, 0x2, R18 ;  /* 0x0000000214127825 */ /* 0x000fe400078e0012 */
[----:B------:R-:W2:Y:S04]  /*0c00*/  LDG.E.U16 R16, desc[UR16][R16.64] ;  /* 0x0000001010107981 */ /* 0x000ea8000c1e1500 */
[----:B------:R-:W2:Y:S01]  /*0c10*/  LDG.E.U16 R18, desc[UR16][R18.64] ;  /* 0x0000001012127981 */ /* 0x000ea2000c1e1500 */
[----:B------:R-:W-:Y:S02]  /*0c20*/  LEA R21, R21, UR6, 0x1 ;  /* 0x0000000615157c11 */ /* 0x000fe4000f8e08ff */
[----:B0-----:R-:W-:-:S03]  /*0c30*/  LEA R29, R23, UR6, 0x1 ;  /* 0x00000006171d7c11 */ /* 0x001fc6000f8e08ff */
[C---:B------:R-:W-:Y:S01]  /*0c40*/  IMAD R25, R0.reuse, 0x2, R21 ;  /* 0x0000000200197824 */ /* 0x040fe200078e0215 */
[----:B------:R-:W-:-:S03]  /*0c50*/  LEA R20, R0, R29, 0x1 ;  /* 0x0000001d00147211 */ /* 0x000fc600078e08ff */
[C---:B------:R-:W-:Y:S02]  /*0c60*/  IMAD R23, R0.reuse, 0x2, R25 ;  /* 0x0000000200177824 */ /* 0x040fe400078e0219 */
[C---:B-----5:R-:W-:Y:S02]  /*0c70*/  IMAD R9, R0.reuse, 0x2, R20 ;  /* 0x0000000200097824 */ /* 0x060fe400078e0214 */
[C---:B------:R-:W-:Y:S02]  /*0c80*/  IMAD R27, R0.reuse, 0x2, R23 ;  /* 0x00000002001b7824 */ /* 0x040fe400078e0217 */
[----:B-1----:R-:W-:Y:S01]  /*0c90*/  IMAD R11, R0, 0x2, R9 ;  /* 0x00000002000b7824 */ /* 0x002fe200078e0209 */
[----:B------:R-:W-:Y:S01]  /*0ca0*/  PLOP3.LUT P0, PT, PT, PT, PT, 0x8, 0x80 ;  /* 0x000000000080781c */ /* 0x000fe20003f0e170 */
[----:B------:R-:W-:Y:S01]  /*0cb0*/  UIADD3 UR4, UPT, UPT, UR4, 0x8, URZ ;  /* 0x0000000804047890 */ /* 0x000fe2000fffe0ff */
[----:B---3--:R0:W-:Y:S04]  /*0cc0*/  STS.U16 [R21], R6 ;  /* 0x0000000615007388 */ /* 0x0081e80000000400 */
[----:B----4-:R0:W-:Y:S04]  /*0cd0*/  STS.U16 [R25], R26 ;  /* 0x0000001a19007388 */ /* 0x0101e80000000400 */
[----:B--2---:R0:W-:Y:S04]  /*0ce0*/  STS.U16 [R23], R24 ;  /* 0x0000001817007388 */ /* 0x0041e80000000400 */
[----:B------:R0:W-:Y:S04]  /*0cf0*/  STS.U16 [R27], R8 ;  /* 0x000000081b007388 */ /* 0x0001e80000000400 */
[----:B------:R0:W-:Y:S04]  /*0d00*/  STS.U16 [R29], R10 ;  /* 0x0000000a1d007388 */ /* 0x0001e80000000400 */
[----:B------:R0:W-:Y:S04]  /*0d10*/  STS.U16 [R20], R14 ;  /* 0x0000000e14007388 */ /* 0x0001e80000000400 */
[----:B------:R0:W-:Y:S04]  /*0d20*/  STS.U16 [R9], R16 ;  /* 0x0000001009007388 */ /* 0x0001e80000000400 */
[----:B------:R0:W-:Y:S02]  /*0d30*/  STS.U16 [R11], R18 ;  /* 0x000000120b007388 */ /* 0x0001e40000000400 */
.L_x_5:
[----:B------:R-:W-:-:S13]  /*0d40*/  ISETP.NE.OR P0, PT, R7, UR4, P0 ;  /* 0x0000000407007c0c */ /* 0x000fda0008705670 */
[----:B------:R-:W-:Y:S05]  /*0d50*/  @!P0 BRA `(.L_x_1) ;  /* 0x0000000000608947 */ /* 0x000fea0003800000 */
.L_x_2:
[----:B0-2---:R-:W-:-:S04]  /*0d60*/  IMAD.U32 R19, RZ, RZ, UR4 ;  /* 0x00000004ff137e24 */ /* 0x005fc8000f8e00ff */
[----:B------:R-:W-:-:S04]  /*0d70*/  IMAD R19, R19, UR5, R2 ;  /* 0x0000000513137c24 */ /* 0x000fc8000f8e0202 */
[C---:B------:R-:W-:Y:S02]  /*0d80*/  VIADD R15, R19.reuse, UR5 ;  /* 0x00000005130f7c36 */ /* 0x040fe40008000000 */
[----:B01----:R-:W-:-:S04]  /*0d90*/  IMAD.WIDE.U32 R10, R19, 0x2, R12 ;  /* 0x00000002130a7825 */ /* 0x003fc800078e000c */
[C---:B------:R-:W-:Y:S02]  /*0da0*/  VIADD R17, R15.reuse, UR5 ;  /* 0x000000050f117c36 */ /* 0x040fe40008000000 */
[--C-:B------:R-:W-:Y:S01]  /*0db0*/  IMAD.WIDE.U32 R14, R15, 0x2, R12.reuse ;  /* 0x000000020f0e7825 */ /* 0x100fe200078e000c */
[----:B------:R-:W2:Y:S02]  /*0dc0*/  LDG.E.U16 R10, desc[UR16][R10.64] ;  /* 0x000000100a0a7981 */ /* 0x000ea4000c1e1500 */
[C---:B------:R-:W-:Y:S01]  /*0dd0*/  IADD3 R9, PT, PT, R17.reuse, UR5, RZ ;  /* 0x0000000511097c10 */ /* 0x040fe2000fffe0ff */
[--C-:B------:R-:W-:Y:S02]  /*0de0*/  IMAD.WIDE.U32 R16, R17, 0x2, R12.reuse ;  /* 0x0000000211107825 */ /* 0x100fe400078e000c */
[----:B------:R-:W3:Y:S02]  /*0df0*/  LDG.E.U16 R14, desc[UR16][R14.64] ;  /* 0x000000100e0e7981 */ /* 0x000ee4000c1e1500 */
[----:B------:R-:W-:-:S02]  /*0e00*/  IMAD.WIDE.U32 R8, R9, 0x2, R12 ;  /* 0x0000000209087825 */ /* 0x000fc400078e000c */
[----:B------:R-:W4:Y:S04]  /*0e10*/  LDG.E.U16 R16, desc[UR16][R16.64] ;  /* 0x0000001010107981 */ /* 0x000f28000c1e1500 */
[----:B------:R-:W5:Y:S01]  /*0e20*/  LDG.E.U16 R8, desc[UR16][R8.64] ;  /* 0x0000001008087981 */ /* 0x000f62000c1e1500 */
[----:B------:R-:W-:-:S05]  /*0e30*/  LEA R19, R19, UR6, 0x1 ;  /* 0x0000000613137c11 */ /* 0x000fca000f8e08ff */
[----:B------:R-:W-:-:S04]  /*0e40*/  IMAD R21, R0, 0x2, R19 ;  /* 0x0000000200157824 */ /* 0x000fc800078e0213 */
[----:B------:R-:W-:-:S04]  /*0e50*/  IMAD R23, R0, 0x2, R21 ;  /* 0x0000000200177824 */ /* 0x000fc800078e0215 */
[----:B------:R-:W-:Y:S01]  /*0e60*/  IMAD R25, R0, 0x2, R23 ;  /* 0x0000000200197824 */ /* 0x000fe200078e0217 */
[----:B------:R-:W-:-:S06]  /*0e70*/  UIADD3 UR4, UPT, UPT, UR4, 0x4, URZ ;  /* 0x0000000404047890 */ /* 0x000fcc000fffe0ff */
[----:B------:R-:W-:Y:S01]  /*0e80*/  ISETP.NE.AND P0, PT, R7, UR4, PT ;  /* 0x0000000407007c0c */ /* 0x000fe2000bf05270 */
[----:B--2---:R0:W-:Y:S04]  /*0e90*/  STS.U16 [R19], R10 ;  /* 0x0000000a13007388 */ /* 0x0041e80000000400 */
[----:B---3--:R0:W-:Y:S04]  /*0ea0*/  STS.U16 [R21], R14 ;  /* 0x0000000e15007388 */ /* 0x0081e80000000400 */
[----:B----4-:R0:W-:Y:S04]  /*0eb0*/  STS.U16 [R23], R16 ;  /* 0x0000001017007388 */ /* 0x0101e80000000400 */
[----:B-----5:R0:W-:Y:S01]  /*0ec0*/  STS.U16 [R25], R8 ;  /* 0x0000000819007388 */ /* 0x0201e20000000400 */
[----:B------:R-:W-:Y:S05]  /*0ed0*/  @P0 BRA `(.L_x_2) ;  /* 0xfffffffc00a00947 */ /* 0x000fea000383ffff */
.L_x_1:
[----:B------:R-:W-:-:S13]  /*0ee0*/  ISETP.NE.AND P0, PT, R5, RZ, PT ;  /* 0x000000ff0500720c */ /* 0x000fda0003f05270 */
[----:B------:R-:W-:Y:S05]  /*0ef0*/  @!P0 BRA `(.L_x_0) ;  /* 0x0000000000388947 */ /* 0x000fea0003800000 */
[----:B------:R-:W3:Y:S01]  /*0f00*/  S2UR UR6, SR_CgaCtaId ;  /* 0x00000000000679c3 */ /* 0x000ee20000008800 */
[----:B------:R-:W-:-:S07]  /*0f10*/  UMOV UR4, 0x400 ;  /* 0x0000040000047882 */ /* 0x000fce0000000000 */
[----:B0-2---:R-:W0:Y:S01]  /*0f20*/  LDC.64 R10, c[0x0][0x398] ;  /* 0x0000e600ff0a7b82 */ /* 0x005e220000000a00 */
[----:B---3--:R-:W-:-:S03]  /*0f30*/  ULEA UR6, UR6, UR4, 0x18 ;  /* 0x0000000406067291 */ /* 0x008fc6000f8ec0ff */
[----:B------:R-:W-:-:S09]  /*0f40*/  UMOV UR4, URZ ;  /* 0x000000ff00047c82 */ /* 0x000fd20008000000 */
.L_x_6:
[----:B-1-3--:R-:W-:-:S04]  /*0f50*/  IMAD R13, R7, UR5, R2 ;  /* 0x00000005070d7c24 */ /* 0x00afc8000f8e0202 */
[----:B0-----:R-:W-:-:S06]  /*0f60*/  IMAD.WIDE.U32 R8, R13, 0x2, R10 ;  /* 0x000000020d087825 */ /* 0x001fcc00078e000a */
[----:B------:R-:W2:Y:S01]  /*0f70*/  LDG.E.U16 R8, desc[UR16][R8.64] ;  /* 0x0000001008087981 */ /* 0x000ea2000c1e1500 */
[----:B------:R-:W-:Y:S01]  /*0f80*/  LEA R13, R13, UR6, 0x1 ;  /* 0x000000060d0d7c11 */ /* 0x000fe2000f8e08ff */
[----:B------:R-:W-:Y:S01]  /*0f90*/  UIADD3 UR4, UPT, UPT, UR4, 0x1, URZ ;  /* 0x0000000104047890 */ /* 0x000fe2000fffe0ff */
[----:B------:R-:W-:-:S05]  /*0fa0*/  VIADD R7, R7, 0x1 ;  /* 0x0000000107077836 */ /* 0x000fca0000000000 */
[----:B------:R-:W-:Y:S01]  /*0fb0*/  ISETP.NE.AND P0, PT, R5, UR4, PT ;  /* 0x0000000405007c0c */ /* 0x000fe2000bf05270 */
[----:B--2---:R3:W-:-:S12]  /*0fc0*/  STS.U16 [R13], R8 ;  /* 0x000000080d007388 */ /* 0x0047d80000000400 */
[----:B------:R-:W-:Y:S05]  /*0fd0*/  @P0 BRA `(.L_x_6) ;  /* 0xfffffffc00dc0947 */ /* 0x000fea000383ffff */
.L_x_0:
[----:B------:R-:W4:Y:S01]  /*0fe0*/  I2F.U32.RP R0, UR18 ;  /* 0x0000001200007d06 */ /* 0x000f220008209000 */
[----:B------:R-:W5:Y:S01]  /*0ff0*/  LDCU UR6, c[0x0][0x400] ;  /* 0x00008000ff0677ac */ /* 0x000f620008000800 */
[----:B------:R-:W-:Y:S01]  /*1000*/  UMOV UR4, URZ ;  /* 0x000000ff00047c82 */ /* 0x000fe20008000000 */
[----:B------:R-:W-:Y:S01]  /*1010*/  UISETP.NE.U32.AND UP2, UPT, UR18, URZ, UPT ;  /* 0x000000ff1200728c */ /* 0x000fe2000bf45070 */
[----:B------:R-:W0:Y:S04]  /*1020*/  LDCU.64 UR10, c[0x0][0x380] ;  /* 0x00007000ff0a77ac */ /* 0x000e280008000a00 */
[----:B----4-:R-:W4:Y:S01]  /*1030*/  MUFU.RCP R0, R0 ;  /* 0x0000000000007308 */ /* 0x010f220000001000 */
[----:B-----5:R-:W-:Y:S01]  /*1040*/  UIADD3 UR6, UPT, UPT, UR18, -0x1, UR6 ;  /* 0xffffffff12067890 */ /* 0x020fe2000fffe006 */
[----:B----4-:R-:W-:-:S06]  /*1050*/  VIADD R5, R0, 0xffffffe ;  /* 0x0ffffffe00057836 */ /* 0x010fcc0000000000 */
[----:B------:R-:W4:Y:S02]  /*1060*/  F2I.FTZ.U32.TRUNC.NTZ R5, R5 ;  /* 0x0000000500057305 */ /* 0x000f24000021f000 */
[----:B----4-:R-:W-:-:S13]  /*1070*/  R2UR UR5, R5 ;  /* 0x00000000050572ca */ /* 0x010fda00000e0000 */
[----:B------:R-:W-:-:S04]  /*1080*/  UIADD3 UR7, UPT, UPT, URZ, -UR5, URZ ;  /* 0x80000005ff077290 */ /* 0x000fc8000fffe0ff */
[----:B------:R-:W-:-:S04]  /*1090*/  UIMAD UR7, UR7, UR18, URZ ;  /* 0x00000012070772a4 */ /* 0x000fc8000f8e02ff */
[----:B------:R-:W-:-:S04]  /*10a0*/  UIMAD.WIDE.U32 UR4, UR5, UR7, UR4 ;  /* 0x00000007050472a5 */ /* 0x000fc8000f8e0004 */
[----:B------:R-:W-:-:S04]  /*10b0*/  UIMAD.WIDE.U32 UR14, UR5, UR6, URZ ;  /* 0x00000006050e72a5 */ /* 0x000fc8000f8e00ff */
[----:B------:R-:W-:-:S04]  /*10c0*/  UIADD3 UR4, UPT, UPT, -UR15, URZ, URZ ;  /* 0x000000ff0f047290 */ /* 0x000fc8000fffe1ff */
[----:B------:R-:W-:-:S04]  /*10d0*/  UIMAD UR6, UR18, UR4, UR6 ;  /* 0x00000004120672a4 */ /* 0x000fc8000f8e0206 */
[----:B------:R-:W-:-:S03]  /*10e0*/  UISETP.GE.U32.AND UP0, UPT, UR6, UR18, UPT ;  /* 0x000000120600728c */ /* 0x000fc6000bf06070 */
[----:B------:R-:W4:Y:S08]  /*10f0*/  LDCU UR4, c[0x0][0x388] ;  /* 0x00007100ff0477ac */ /* 0x000f300008000800 */
[----:B------:R-:W-:Y:S02]  /*1100*/  @UP0 UIADD3 UR6, UPT, UPT, UR6, -UR18, URZ ;  /* 0x8000001206060290 */ /* 0x000fe4000fffe0ff */
[----:B------:R-:W-:-:S02]  /*1110*/  @UP0 UIADD3 UR15, UPT, UPT, UR15, 0x1, URZ ;  /* 0x000000010f0f0890 */ /* 0x000fc4000fffe0ff */
[----:B------:R-:W-:Y:S02]  /*1120*/  UISETP.GE.U32.AND UP1, UPT, UR6, UR18, UPT ;  /* 0x000000120600728c */ /* 0x000fe4000bf26070 */
[----:B----4-:R-:W-:-:S04]  /*1130*/  UIMAD UR4, UR13, UR4, URZ ;  /* 0x000000040d0472a4 */ /* 0x010fc8000f8e02ff */
[----:B0-----:R-:W-:-:S05]  /*1140*/  UIMAD.WIDE UR10, UR4, 0x4, UR10 ;  /* 0x00000004040a78a5 */ /* 0x001fca000f8e020a */
[----:B------:R-:W-:Y:S02]  /*1150*/  @UP1 UIADD3 UR15, UPT, UPT, UR15, 0x1, URZ ;  /* 0x000000010f0f1890 */ /* 0x000fe4000fffe0ff */
[----:B------:R-:W-:-:S04]  /*1160*/  @!UP2 ULOP3.LUT UR15, URZ, UR18, URZ, 0x33, !UPT ;  /* 0x00000012ff0fa292 */ /* 0x000fc8000f8e33ff */
[----:B------:R-:W-:-:S09]  /*1170*/  UISETP.GE.AND UP0, UPT, UR15, 0x1, UPT ;  /* 0x000000010f00788c */ /* 0x000fd2000bf06270 */
[----:B------:R-:W-:Y:S05]  /*1180*/  BRA.U !UP0, `(.L_x_7) ;  /* 0x0000001d083c7547 */ /* 0x000fea000b800000 */
[----:B------:R-:W0:Y:S01]  /*1190*/  S2UR UR19, SR_CgaCtaId ;  /* 0x00000000001379c3 */ /* 0x000e220000008800 */
[----:B------:R-:W4:Y:S01]  /*11a0*/  LDCU UR14, c[0x0][0x3b0] ;  /* 0x00007600ff0e77ac */ /* 0x000f220008000800 */
[----:B--2---:R-:W-:Y:S01]  /*11b0*/  IMAD R17, R4, UR20, RZ ;  /* 0x0000001404117c24 */ /* 0x004fe2000f8e02ff */
[----:B------:R-:W-:Y:S01]  /*11c0*/  UMOV UR18, 0x400 ;  /* 0x0000040000127882 */ /* 0x000fe20000000000 */
[----:B------:R-:W-:Y:S02]  /*11d0*/  UIADD3 UR24, UPT, UPT, UR20, -0x1, URZ ;  /* 0xffffffff14187890 */ /* 0x000fe4000fffe0ff */
[----:B------:R-:W-:Y:S02]  /*11e0*/  UIADD3 UR5, UPT, UPT, UR18, 0x200, URZ ;  /* 0x0000020012057890 */ /* 0x000fe4000fffe0ff */
[----:B------:R-:W-:Y:S02]  /*11f0*/  UIADD3 UR6, UPT, UPT, UR18, 0x210, URZ ;  /* 0x0000021012067890 */ /* 0x000fe4000fffe0ff */
[----:B------:R-:W-:-:S02]  /*1200*/  UIADD3 UR7, UPT, UPT, UR18, 0x220, URZ ;  /* 0x0000022012077890 */ /* 0x000fc4000fffe0ff */
[----:B------:R-:W-:Y:S02]  /*1210*/  UIADD3 UR4, UPT, UPT, UR18, 0x234, URZ ;  /* 0x0000023412047890 */ /* 0x000fe4000fffe0ff */
[----:B------:R-:W-:Y:S02]  /*1220*/  UIADD3 UR18, UPT, UPT, UR18, 0x230, URZ ;  /* 0x0000023012127890 */ /* 0x000fe4000fffe0ff */
[----:B----4-:R-:W-:Y:S02]  /*1230*/  UIMAD UR14, UR13, UR14, URZ ;  /* 0x0000000e0d0e72a4 */ /* 0x010fe4000f8e02ff */
[----:B0-----:R-:W-:Y:S02]  /*1240*/  ULEA UR5, UR19, UR5, 0x18 ;  /* 0x0000000513057291 */ /* 0x001fe4000f8ec0ff */
[----:B------:R-:W-:Y:S02]  /*1250*/  ULEA UR6, UR19, UR6, 0x18 ;  /* 0x0000000613067291 */ /* 0x000fe4000f8ec0ff */
[----:B------:R-:W-:-:S02]  /*1260*/  ULEA UR7, UR19, UR7, 0x18 ;  /* 0x0000000713077291 */ /* 0x000fc4000f8ec0ff */
[----:B------:R-:W-:Y:S01]  /*1270*/  ULEA UR4, UR19, UR4, 0x18 ;  /* 0x0000000413047291 */ /* 0x000fe2000f8ec0ff */
[C---:B------:R-:W-:Y:S01]  /*1280*/  LEA R14, R4.reuse, UR5, 0x2 ;  /* 0x00000005040e7c11 */ /* 0x040fe2000f8e10ff */
[----:B------:R-:W-:Y:S01]  /*1290*/  ULEA UR18, UR19, UR18, 0x18 ;  /* 0x0000001213127291 */ /* 0x000fe2000f8ec0ff */
[C---:B-1-3--:R-:W-:Y:S02]  /*12a0*/  LEA R13, R4.reuse, UR6, 0x2 ;  /* 0x00000006040d7c11 */ /* 0x04afe4000f8e10ff */
[C---:B------:R-:W-:Y:S02]  /*12b0*/  LEA R12, R4.reuse, UR7, 0x2 ;  /* 0x00000007040c7c11 */ /* 0x040fe4000f8e10ff */
[----:B------:R-:W-:Y:S02]  /*12c0*/  LEA R16, R3, UR4, 0x2 ;  /* 0x0000000403107c11 */ /* 0x000fe4000f8e10ff */
[----:B------:R-:W-:Y:S01]  /*12d0*/  LEA R15, R4, UR4, 0x2 ;  /* 0x00000004040f7c11 */ /* 0x000fe2000f8e10ff */
[----:B------:R-:W-:-:S06]  /*12e0*/  UMOV UR4, URZ ;  /* 0x000000ff00047c82 */ /* 0x000fcc0008000000 */
.L_x_33:
[----:B0-----:R-:W0:Y:S01]  /*12f0*/  LDC R0, c[0x0][0x400] ;  /* 0x00010000ff007b82 */ /* 0x001e220000000800 */
[----:B------:R-:W-:Y:S01]  /*1300*/  USHF.L.U32 UR5, UR4, 0x5, URZ ;  /* 0x0000000504057899 */ /* 0x000fe200080006ff */
[----:B------:R-:W-:-:S05]  /*1310*/  IMAD.U32 R8, RZ, RZ, UR12 ;  /* 0x0000000cff087e24 */ /* 0x000fca000f8e00ff */
[----:B------:R-:W-:Y:S01]  /*1320*/  IADD3 R8, PT, PT, R3, UR5, R8 ;  /* 0x0000000503087c10 */ /* 0x000fe2000fffe008 */
[----:B------:R-:W1:Y:S03]  /*1330*/  S2UR UR6, SR_CgaCtaId ;  /* 0x00000000000679c3 */ /* 0x000e660000008800 */
[----:B------:R-:W-:Y:S02]  /*1340*/  ISETP.GE.AND P1, PT, R8, RZ, PT ;  /* 0x000000ff0800720c */ /* 0x000fe40003f26270 */
[----:B0-----:R-:W-:Y:S02]  /*1350*/  IABS R5, R0 ;  /* 0x0000000000057213 */ /* 0x001fe40000000000 */
[----:B------:R-:W-:Y:S02]  /*1360*/  ISETP.NE.AND P2, PT, R0, RZ, PT ;  /* 0x000000ff0000720c */ /* 0x000fe40003f45270 */
[----:B------:R-:W0:Y:S08]  /*1370*/  I2F.RP R9, R5 ;  /* 0x0000000500097306 */ /* 0x000e300000209400 */
[----:B0-----:R-:W0:Y:S02]  /*1380*/  MUFU.RCP R9, R9 ;  /* 0x0000000900097308 */ /* 0x001e240000001000 */
[----:B0-----:R-:W-:-:S02]  /*1390*/  VIADD R6, R9, 0xffffffe ;  /* 0x0ffffffe09067836 */ /* 0x001fc40000000000 */
[----:B------:R-:W0:Y:S04]  /*13a0*/  LDC R9, c[0x0][0x3fc] ;  /* 0x0000ff00ff097b82 */ /* 0x000e280000000800 */
[----:B------:R2:W3:Y:S02]  /*13b0*/  F2I.FTZ.U32.TRUNC.NTZ R7, R6 ;  /* 0x0000000600077305 */ /* 0x0004e4000021f000 */
[----:B--2---:R-:W-:Y:S01]  /*13c0*/  IMAD.MOV.U32 R6, RZ, RZ, RZ ;  /* 0x000000ffff067224 */ /* 0x004fe200078e00ff */
[----:B---3--:R-:W-:-:S05]  /*13d0*/  IADD3 R10, PT, PT, RZ, -R7, RZ ;  /* 0x80000007ff0a7210 */ /* 0x008fca0007ffe0ff */
[----:B------:R-:W-:Y:S01]  /*13e0*/  IMAD R11, R10, R5, RZ ;  /* 0x000000050a0b7224 */ /* 0x000fe200078e02ff */
[----:B------:R-:W-:-:S03]  /*13f0*/  IABS R10, R8 ;  /* 0x00000008000a7213 */ /* 0x000fc60000000000 */
[----:B------:R-:W-:-:S06]  /*1400*/  IMAD.HI.U32 R7, R7, R11, R6 ;  /* 0x0000000b07077227 */ /* 0x000fcc00078e0006 */
[----:B------:R-:W-:-:S04]  /*1410*/  IMAD.HI.U32 R7, R7, R10, RZ ;  /* 0x0000000a07077227 */ /* 0x000fc800078e00ff */
[----:B------:R-:W-:-:S04]  /*1420*/  IMAD.MOV R7, RZ, RZ, -R7 ;  /* 0x000000ffff077224 */ /* 0x000fc800078e0a07 */
[C---:B------:R-:W-:Y:S02]  /*1430*/  IMAD R6, R5.reuse, R7, R10 ;  /* 0x0000000705067224 */ /* 0x040fe400078e020a */
[----:B------:R-:W-:Y:S01]  /*1440*/  IMAD.U32 R7, RZ, RZ, UR5 ;  /* 0x00000005ff077e24 */ /* 0x000fe2000f8e00ff */
[----:B------:R-:W-:Y:S02]  /*1450*/  UMOV UR5, 0x400 ;  /* 0x0000040000057882 */ /* 0x000fe40000000000 */
[----:B------:R-:W-:Y:S01]  /*1460*/  ISETP.GT.U32.AND P0, PT, R5, R6, PT ;  /* 0x000000060500720c */ /* 0x000fe20003f04070 */
[----:B------:R-:W-:Y:S01]  /*1470*/  UIADD3 UR7, UPT, UPT, UR5, 0x2b4, URZ ;  /* 0x000002b405077890 */ /* 0x000fe2000fffe0ff */
[----:B------:R-:W-:Y:S01]  /*1480*/  LOP3.LUT R7, R7, 0x1f, R2, 0xf8, !PT ;  /* 0x0000001f07077812 */ /* 0x000fe200078ef802 */
[----:B------:R-:W-:Y:S02]  /*1490*/  UIADD3 UR5, UPT, UPT, UR5, 0x334, URZ ;  /* 0x0000033405057890 */ /* 0x000fe4000fffe0ff */
[----:B-1----:R-:W-:-:S02]  /*14a0*/  ULEA UR7, UR6, UR7, 0x18 ;  /* 0x0000000706077291 */ /* 0x002fc4000f8ec0ff */
[----:B------:R-:W-:-:S06]  /*14b0*/  ULEA UR5, UR6, UR5, 0x18 ;  /* 0x0000000506057291 */ /* 0x000fcc000f8ec0ff */
[----:B------:R-:W-:Y:S01]  /*14c0*/  @!P0 IMAD.IADD R6, R6, 0x1, -R5 ;  /* 0x0000000106068824 */ /* 0x000fe200078e0a05 */
[----:B------:R-:W-:-:S04]  /*14d0*/  ISETP.GE.AND P0, PT, R7, R0, PT ;  /* 0x000000000700720c */ /* 0x000fc80003f06270 */
[----:B------:R-:W-:Y:S02]  /*14e0*/  ISETP.GT.U32.AND P3, PT, R5, R6, PT ;  /* 0x000000060500720c */ /* 0x000fe40003f64070 */
[----:B0-----:R-:W-:-:S04]  /*14f0*/  ISETP.GT.AND P0, PT, R9, UR13, !P0 ;  /* 0x0000000d09007c0c */ /* 0x001fc8000c704270 */
[----:B------:R-:W-:-:S07]  /*1500*/  ISETP.GT.AND P0, PT, R0, UR12, P0 ;  /* 0x0000000c00007c0c */ /* 0x000fce0008704270 */
[----:B------:R-:W-:Y:S01]  /*1510*/  @!P3 IMAD.IADD R6, R6, 0x1, -R5 ;  /* 0x000000010606b824 */ /* 0x000fe200078e0a05 */
[----:B------:R-:W-:Y:S02]  /*1520*/  ISETP.GT.AND P3, PT, R4, 0x1, PT ;  /* 0x000000010400780c */ /* 0x000fe40003f64270 */
[----:B------:R-:W-:Y:S02]  /*1530*/  LEA R5, R3, UR5, 0x2 ;  /* 0x0000000503057c11 */ /* 0x000fe4000f8e10ff */
[----:B------:R-:W-:-:S05]  /*1540*/  MOV R8, R6 ;  /* 0x0000000600087202 */ /* 0x000fca0000000f00 */
[----:B------:R-:W-:Y:S01]  /*1550*/  @!P1 IMAD.MOV R8, RZ, RZ, -R8 ;  /* 0x000000ffff089224 */ /* 0x000fe200078e0a08 */
[----:B------:R-:W-:Y:S02]  /*1560*/  @!P2 LOP3.LUT R8, RZ, R0, RZ, 0x33, !PT ;  /* 0x00000000ff08a212 */ /* 0x000fe400078e33ff */
[----:B------:R-:W-:Y:S01]  /*1570*/  LEA R0, R3, UR7, 0x2 ;  /* 0x0000000703007c11 */ /* 0x000fe2000f8e10ff */
[----:B------:R-:W-:Y:S06]  /*1580*/  @P3 BRA `(.L_x_8) ;  /* 0x00000000004c3947 */ /* 0x000fec0003800000 */
[----:B------:R-:W-:-:S05]  /*1590*/  VIMNMX.U32 R6, PT, PT, R4, 0x2, PT ;  /* 0x0000000204067848 */ /* 0x000fca0003fe0000 */
[----:B------:R-:W-:-:S04]  /*15a0*/  IMAD.SHL.U32 R9, R6, 0x4, RZ ;  /* 0x0000000406097824 */ /* 0x000fc800078e00ff */
[----:B------:R-:W0:Y:S02]  /*15b0*/  LDC R6, c[0x2][R9] ;  /* 0x0080000009067b82 */ /* 0x000e240000000800 */
[----:B0-----:R-:W-:-:S04]  /*15c0*/  SHF.R.S32.HI R7, RZ, 0x1f, R6 ;  /* 0x0000001fff077819 */ /* 0x001fc80000011406 */
.L_x_53:
[----:B------:R-:W-:Y:S05]  /*15d0*/  BRX R6 -0x15e0                                                                          (*"BRANCH_TARGETS .L_x_54,.L_x_55,.L_x_9"*) ;  /* 0xffffffe806887949 */ /* 0x000fea000383ffff */
.L_x_55:
[----:B------:R-:W0:Y:S01]  /*15e0*/  LDCU UR5, c[0x0][0x390] ;  /* 0x00007200ff0577ac */ /* 0x000e220008000800 */
[----:B------:R-:W-:Y:S01]  /*15f0*/  SEL R6, R8, RZ, P0 ;  /* 0x000000ff08067207 */ /* 0x000fe20000000000 */
[----:B------:R-:W-:-:S04]  /*1600*/  IMAD.MOV.U32 R7, RZ, RZ, 0x4 ;  /* 0x00000004ff077424 */ /* 0x000fc800078e00ff */
[----:B0-----:R-:W-:-:S04]  /*1610*/  VIADD R6, R6, UR5 ;  /* 0x0000000506067c36 */ /* 0x001fc80008000000 */
[----:B------:R-:W-:-:S06]  /*1620*/  IMAD.WIDE R6, R6, R7, UR10 ;  /* 0x0000000a06067e25 */ /* 0x000fcc000f8e0207 */
[----:B------:R-:W2:Y:S04]  /*1630*/  LDG.E R7, desc[UR16][R6.64] ;  /* 0x0000001006077981 */ /* 0x000ea8000c1e1900 */
[----:B--2---:R3:W-:Y:S01]  /*1640*/  STS [R0], R7 ;  /* 0x0000000700007388 */ /* 0x0047e20000000800 */
[----:B------:R-:W-:Y:S05]  /*1650*/  BRA `(.L_x_9) ;  /* 0x0000000000847947 */ /* 0x000fea0003800000 */
.L_x_54:
[----:B------:R-:W-:-:S04]  /*1660*/  SEL R8, R8, RZ, P0 ;  /* 0x000000ff08087207 */ /* 0x000fc80000000000 */
[----:B------:R-:W-:-:S04]  /*1670*/  LEA R6, P1, R8, UR10, 0x2 ;  /* 0x0000000a08067c11 */ /* 0x000fc8000f8210ff */
[----:B------:R-:W-:-:S06]  /*1680*/  LEA.HI.X R7, R8, UR11, RZ, 0x2, P1 ;  /* 0x0000000b08077c11 */ /* 0x000fcc00088f14ff */
[----:B------:R-:W2:Y:S04]  /*1690*/  LDG.E R7, desc[UR16][R6.64] ;  /* 0x0000001006077981 */ /* 0x000ea8000c1e1900 */
[----:B--2---:R2:W-:Y:S01]  /*16a0*/  STS [R16], R7 ;  /* 0x0000000710007388 */ /* 0x0045e20000000800 */
[----:B------:R-:W-:Y:S05]  /*16b0*/  BRA `(.L_x_9) ;  /* 0x00000000006c7947 */ /* 0x000fea0003800000 */
.L_x_8:
[----:B------:R-:W-:-:S05]  /*16c0*/  IMAD.MOV.U32 R7, RZ, RZ, -0x2 ;  /* 0xfffffffeff077424 */ /* 0x000fca00078e00ff */
[----:B------:R-:W-:-:S05]  /*16d0*/  VIADDMNMX.U32 R6, R4, R7, 0x2, PT ;  /* 0x0000000204067446 */ /* 0x000fca0003800007 */
[----:B------:R-:W-:-:S04]  /*16e0*/  IMAD.SHL.U32 R9, R6, 0x4, RZ ;  /* 0x0000000406097824 */ /* 0x000fc800078e00ff */
[----:B------:R-:W0:Y:S02]  /*16f0*/  LDC R6, c[0x2][R9+0xc] ;  /* 0x0080030009067b82 */ /* 0x000e240000000800 */
[----:B0-----:R-:W-:-:S04]  /*1700*/  SHF.R.S32.HI R7, RZ, 0x1f, R6 ;  /* 0x0000001fff077819 */ /* 0x001fc80000011406 */
.L_x_57:
[----:B------:R-:W-:Y:S05]  /*1710*/  BRX R6 -0x1720                                                                          (*"BRANCH_TARGETS .L_x_58,.L_x_59,.L_x_9"*) ;  /* 0xffffffe806387949 */ /* 0x000fea000383ffff */
.L_x_59:
[----:B------:R-:W0:Y:S01]  /*1720*/  LDC.64 R6, c[0x0][0x3a8] ;  /* 0x0000ea00ff067b82 */ /* 0x000e220000000a00 */
[----:B------:R-:W-:Y:S01]  /*1730*/  SEL R9, R8, RZ, P0 ;  /* 0x000000ff08097207 */ /* 0x000fe20000000000 */
[----:B------:R-:W-:-:S03]  /*1740*/  USHF.R.S32.HI UR5, URZ, 0x1f, UR14 ;  /* 0x0000001fff057899 */ /* 0x000fc6000801140e */
[----:B0-----:R-:W-:-:S04]  /*1750*/  IADD3 R6, P1, P2, R9, UR14, R6 ;  /* 0x0000000e09067c10 */ /* 0x001fc8000fa3e006 */
[----:B------:R-:W-:-:S05]  /*1760*/  IADD3.X R7, PT, PT, RZ, UR5, R7, P1, P2 ;  /* 0x00000005ff077c10 */ /* 0x000fca0008fe4407 */
[----:B------:R-:W2:Y:S01]  /*1770*/  LDG.E.U8 R6, desc[UR16][R6.64] ;  /* 0x0000001006067981 */ /* 0x000ea2000c1e1100 */
[----:B------:R-:W-:Y:S05]  /*1780*/  WARPSYNC.ALL ;  /* 0x0000000000007948 */ /* 0x000fea0003800000 */
[----:B------:R-:W0:Y:S01]  /*1790*/  S2UR UR6, SR_CgaCtaId ;  /* 0x00000000000679c3 */ /* 0x000e220000008800 */
[----:B------:R-:W-:Y:S02]  /*17a0*/  UMOV UR5, 0x400 ;  /* 0x0000040000057882 */ /* 0x000fe40000000000 */
[----:B0-----:R-:W-:Y:S01]  /*17b0*/  ULEA UR5, UR6, UR5, 0x18 ;  /* 0x0000000506057291 */ /* 0x001fe2000f8ec0ff */
[----:B--2---:R-:W-:-:S13]  /*17c0*/  ISETP.NE.AND P1, PT, R6, RZ, PT ;  /* 0x000000ff0600720c */ /* 0x004fda0003f25270 */
[----:B------:R-:W-:-:S05]  /*17d0*/  VOTE.ANY R8, PT, !P1 ;  /* 0x0000000000087806 */ /* 0x000fca00048e0100 */
[----:B------:R0:W-:Y:S01]  /*17e0*/  STS [UR5+0x3b4], R8 ;  /* 0x0003b408ff007988 */ /* 0x0001e20008000805 */
[----:B------:R-:W-:Y:S05]  /*17f0*/  BRA `(.L_x_9) ;  /* 0x00000000001c7947 */ /* 0x000fea0003800000 */
.L_x_58:
[----:B------:R-:W0:Y:S01]  /*1800*/  LDC R7, c[0x0][0x390] ;  /* 0x0000e400ff077b82 */ /* 0x000e220000000800 */
[----:B------:R-:W-:Y:S01]  /*1810*/  HFMA2 R9, -RZ, RZ, 0, 2.384185791015625e-07 ;  /* 0x00000004ff097431 */ /* 0x000fe200000001ff */
[----:B------:R-:W-:-:S05]  /*1820*/  SEL R6, R8, RZ, P0 ;  /* 0x000000ff08067207 */ /* 0x000fca0000000000 */
[----:B0-----:R-:W-:-:S04]  /*1830*/  IMAD R6, R7, 0x2, R6 ;  /* 0x0000000207067824 */ /* 0x001fc800078e0206 */
[----:B------:R-:W-:-:S06]  /*1840*/  IMAD.WIDE R6, R6, R9, UR10 ;  /* 0x0000000a06067e25 */ /* 0x000fcc000f8e0209 */
[----:B------:R-:W2:Y:S04]  /*1850*/  LDG.E R6, desc[UR16][R6.64] ;  /* 0x0000001006067981 */ /* 0x000ea8000c1e1900 */
[----:B--2---:R1:W-:Y:S02]  /*1860*/  STS [R5], R6 ;  /* 0x0000000605007388 */ /* 0x0043e40000000800 */
.L_x_9:
[----:B------:R-:W-:Y:S05]  /*1870*/  WARPSYNC.ALL ;  /* 0x0000000000007948 */ /* 0x000fea0003800000 */
[----:B------:R-:W-:Y:S01]  /*1880*/  BAR.SYNC.DEFER_BLOCKING 0x0 ;  /* 0x0000000000007b1d */ /* 0x000fe20000010000 */
[----:B------:R-:W-:-:S09]  /*1890*/  UISETP.NE.AND UP0, UPT, UR4, URZ, UPT ;  /* 0x000000ff0400728c */ /* 0x000fd2000bf05270 */
[----:B------:R-:W-:Y:S05]  /*18a0*/  BRA.U UP0, `(.L_x_10) ;  /* 0x0000000100607547 */ /* 0x000fea000b800000 */
[----:B------:R-:W-:Y:S01]  /*18b0*/  ISETP.NE.AND P1, PT, R3, RZ, PT ;  /* 0x000000ff0300720c */ /* 0x000fe20003f25270 */
[----:B------:R-:W-:-:S12]  /*18c0*/  BSSY.RECONVERGENT B0, `(.L_x_11) ;  /* 0x0000015000007945 */ /* 0x000fd80003800200 */
[----:B------:R-:W-:Y:S05]  /*18d0*/  @P1 BRA `(.L_x_12) ;  /* 0x00000000004c1947 */ /* 0x000fea0003800000 */
[----:B--23--:R-:W2:Y:S01]  /*18e0*/  LDS R7, [R15] ;  /* 0x000000000f077984 */ /* 0x00cea20000000800 */
[----:B------:R-:W3:Y:S01]  /*18f0*/  S2UR UR7, SR_CgaCtaId ;  /* 0x00000000000779c3 */ /* 0x000ee20000008800 */
[----:B------:R-:W-:Y:S02]  /*1900*/  UMOV UR5, 0x400 ;  /* 0x0000040000057882 */ /* 0x000fe40000000000 */
[----:B------:R-:W-:-:S04]  /*1910*/  UIADD3 UR6, UPT, UPT, UR5, 0x2b4, URZ ;  /* 0x000002b405067890 */ /* 0x000fc8000fffe0ff */
[----:B---3--:R-:W-:-:S06]  /*1920*/  ULEA UR6, UR7, UR6, 0x18 ;  /* 0x0000000607067291 */ /* 0x008fcc000f8ec0ff */
[C---:B-1----:R-:W-:Y:S01]  /*1930*/  LEA R6, R4.reuse, UR6, 0x2 ;  /* 0x0000000604067c11 */ /* 0x042fe2000f8e10ff */
[----:B------:R-:W-:Y:S02]  /*1940*/  UIADD3 UR6, UPT, UPT, UR5, 0x334, URZ ;  /* 0x0000033405067890 */ /* 0x000fe4000fffe0ff */
[----:B------:R-:W-:Y:S02]  /*1950*/  ULEA UR5, UR7, UR5, 0x18 ;  /* 0x0000000507057291 */ /* 0x000fe4000f8ec0ff */
[----:B------:R-:W-:Y:S01]  /*1960*/  ULEA UR6, UR7, UR6, 0x18 ;  /* 0x0000000607067291 */ /* 0x000fe2000f8ec0ff */
[----:B--2---:R-:W-:Y:S05]  /*1970*/  STS [R14], R7 ;  /* 0x000000070e007388 */ /* 0x004fea0000000800 */
[----:B0-----:R-:W-:Y:S01]  /*1980*/  LEA R8, R4, UR6, 0x2 ;  /* 0x0000000604087c11 */ /* 0x001fe2000f8e10ff */
[----:B------:R-:W0:Y:S04]  /*1990*/  LDS R6, [R6] ;  /* 0x0000000006067984 */ /* 0x000e280000000800 */
[----:B0-----:R-:W-:Y:S04]  /*19a0*/  STS [R13], R6 ;  /* 0x000000060d007388 */ /* 0x001fe80000000800 */
[----:B------:R-:W0:Y:S04]  /*19b0*/  LDS R9, [R8] ;  /* 0x0000000008097984 */ /* 0x000e280000000800 */
[----:B0-----:R-:W-:Y:S04]  /*19c0*/  STS [R12], R9 ;  /* 0x000000090c007388 */ /* 0x001fe80000000800 */
[----:B------:R-:W0:Y:S02]  /*19d0*/  LDS R11, [UR5+0x3b4] ;  /* 0x0003b405ff0b7984 */ /* 0x000e240008000800 */
[----:B0-----:R-:W-:-:S04]  /*19e0*/  SHF.R.U32.HI R11, RZ, R4, R11 ;  /* 0x00000004ff0b7219 */ /* 0x001fc8000001160b */
[----:B------:R-:W-:-:S05]  /*19f0*/  LOP3.LUT R11, R11, 0x1, RZ, 0xc0, !PT ;  /* 0x000000010b0b7812 */ /* 0x000fca00078ec0ff */
[----:B------:R4:W-:Y:S02]  /*1a00*/  STS.U8 [R4+UR18], R11 ;  /* 0x0000000b04007988 */ /* 0x0009e40008000012 */
.L_x_12:
[----:B------:R-:W-:Y:S05]  /*1a10*/  BSYNC.RECONVERGENT B0 ;  /* 0x0000000000007941 */ /* 0x000fea0003800200 */
.L_x_11:
[----:B------:R-:W-:Y:S06]  /*1a20*/  BAR.SYNC.DEFER_BLOCKING 0x0 ;  /* 0x0000000000007b1d */ /* 0x000fec0000010000 */
.L_x_10:
[----:B------:R-:W-:Y:S01]  /*1a30*/  LDS R9, [R0] ;  /* 0x0000000000097984 */ /* 0x000fe20000000800 */
[----:B------:R-:W-:Y:S01]  /*1a40*/  BSSY.RECONVERGENT B0, `(.L_x_13) ;  /* 0x0000017000007945 */ /* 0x000fe20003800200 */
[----:B------:R-:W-:Y:S02]  /*1a50*/  PLOP3.LUT P1, PT, PT, PT, PT, 0x8, 0x80 ;  /* 0x000000000080781c */ /* 0x000fe40003f2e170 */
[----:B0-----:R-:W0:Y:S04]  /*1a60*/  LDS R8, [R13] ;  /* 0x000000000d087984 */ /* 0x001e280000000800 */
[----:B-1----:R-:W-:Y:S04]  /*1a70*/  LDS R6, [R14] ;  /* 0x000000000e067984 */ /* 0x002fe80000000800 */
[----:B--23--:R-:W1:Y:S04]  /*1a80*/  LDS R7, [R16] ;  /* 0x0000000010077984 */ /* 0x00ce680000000800 */
[----:B------:R-:W-:Y:S04]  /*1a90*/  LDS R5, [R5] ;  /* 0x0000000005057984 */ /* 0x000fe80000000800 */
[----:B------:R-:W2:Y:S01]  /*1aa0*/  LDS R10, [R12] ;  /* 0x000000000c0a7984 */ /* 0x000ea20000000800 */
[----:B0-----:R-:W-:Y:S01]  /*1ab0*/  FADD R8, R8, -R9 ;  /* 0x8000000908087221 */ /* 0x001fe20000000000 */
[----:B-1----:R-:W-:-:S03]  /*1ac0*/  FADD R6, R6, -R7 ;  /* 0x8000000706067221 */ /* 0x002fc60000000000 */
[----:B------:R-:W-:-:S04]  /*1ad0*/  FMUL R7, R8, R8 ;  /* 0x0000000808077220 */ /* 0x000fc80000400000 */
[----:B------:R-:W-:Y:S01]  /*1ae0*/  FFMA R7, R6, R6, R7 ;  /* 0x0000000606077223 */ /* 0x000fe20000000007 */
[----:B--2---:R-:W-:-:S04]  /*1af0*/  FADD R10, R10, -R5 ;  /* 0x800000050a0a7221 */ /* 0x004fc80000000000 */
[----:B------:R-:W-:Y:S01]  /*1b00*/  FFMA R7, R10, R10, R7 ;  /* 0x0000000a0a077223 */ /* 0x000fe20000000007 */
[----:B------:R-:W-:Y:S06]  /*1b10*/  @!P0 BRA `(.L_x_14) ;  /* 0x0000000000248947 */ /* 0x000fec0003800000 */
[----:B------:R-:W0:Y:S02]  /*1b20*/  LDS.U8 R0, [R4+UR18] ;  /* 0x0000001204007984 */ /* 0x000e240008000000 */
[----:B0-----:R-:W-:-:S13]  /*1b30*/  ISETP.NE.AND P0, PT, R0, RZ, PT ;  /* 0x000000ff0000720c */ /* 0x001fda0003f05270 */
[----:B------:R-:W0:Y:S01]  /*1b40*/  @P0 S2R R5, SR_CgaCtaId ;  /* 0x0000000000050919 */ /* 0x000e220000008800 */
[----:B------:R-:W-:-:S04]  /*1b50*/  @P0 MOV R0, 0x400 ;  /* 0x0000040000000802 */ /* 0x000fc80000000f00 */
[----:B0-----:R-:W-:-:S05]  /*1b60*/  @P0 LEA R5, R5, R0, 0x18 ;  /* 0x0000000005050211 */ /* 0x001fca00078ec0ff */
[----:B------:R-:W0:Y:S02]  /*1b70*/  @P0 LDS R0, [R5+0x3b4] ;  /* 0x0003b40005000984 */ /* 0x000e240000000800 */
[----:B0-----:R-:W-:-:S04]  /*1b80*/  @P0 SHF.R.U32.HI R0, RZ, R3, R0 ;  /* 0x00000003ff000219 */ /* 0x001fc80000011600 */
[----:B------:R-:W-:-:S04]  /*1b90*/  @P0 LOP3.LUT R0, R0, 0x1, RZ, 0xc0, !PT ;  /* 0x0000000100000812 */ /* 0x000fc800078ec0ff */
[----:B------:R-:W-:-:S13]  /*1ba0*/  @P0 ISETP.EQ.U32.AND P1, PT, R0, 0x1, PT ;  /* 0x000000010000080c */ /* 0x000fda0003f22070 */
.L_x_14:
[----:B------:R-:W-:Y:S05]  /*1bb0*/  BSYNC.RECONVERGENT B0 ;  /* 0x0000000000007941 */ /* 0x000fea0003800200 */
.L_x_13:
[----:B------:R-:W-:Y:S01]  /*1bc0*/  FSETP.NEU.AND P0, PT, R7, RZ, P1 ;  /* 0x000000ff0700720b */ /* 0x000fe20000f0d000 */
[----:B------:R-:W0:Y:S01]  /*1bd0*/  LDCU UR5, c[0x0][0x404] ;  /* 0x00008080ff0577ac */ /* 0x000e220008000800 */
[----:B------:R-:W-:Y:S02]  /*1be0*/  BSSY.RECONVERGENT B0, `(.L_x_15) ;  /* 0x0000013000007945 */ /* 0x000fe40003800200 */
[----:B------:R-:W-:-:S04]  /*1bf0*/  SEL R10, RZ, 0x1, P0 ;  /* 0x00000001ff0a7807 */ /* 0x000fc80000000000 */
[----:B------:R-:W-:-:S05]  /*1c00*/  I2FP.F32.U32 R10, R10 ;  /* 0x0000000a000a7245 */ /* 0x000fca0000201000 */
[----:B------:R-:W-:-:S04]  /*1c10*/  FADD R0, R7, R10 ;  /* 0x0000000a07007221 */ /* 0x000fc80000000000 */
[----:B------:R-:W-:Y:S01]  /*1c20*/  VIADD R6, R0, 0xf3000000 ;  /* 0xf300000000067836 */ /* 0x000fe20000000000 */
[----:B------:R1:W2:Y:S01]  /*1c30*/  MUFU.RSQ R5, R0 ;  /* 0x0000000000057308 */ /* 0x0002a20000001400 */
[----:B0-----:R-:W-:-:S03]  /*1c40*/  UISETP.GE.AND UP0, UPT, UR5, 0x2, UPT ;  /* 0x000000020500788c */ /* 0x001fc6000bf06270 */
[----:B------:R-:W-:-:S13]  /*1c50*/  ISETP.GT.U32.AND P1, PT, R6, 0x727fffff, PT ;  /* 0x727fffff0600780c */ /* 0x000fda0003f24070 */
[----:B-12---:R-:W-:Y:S05]  /*1c60*/  @!P1 BRA `(.L_x_16) ;  /* 0x0000000000189947 */ /* 0x006fea0003800000 */
[----:B------:R-:W-:Y:S01]  /*1c70*/  BSSY.RECONVERGENT B1, `(.L_x_17) ;  /* 0x0000003000017945 */ /* 0x000fe20003800200 */
[----:B----4-:R-:W-:-:S07]  /*1c80*/  MOV R11, 0x1ca0 ;  /* 0x00001ca0000b7802 */ /* 0x010fce0000000f00 */
[----:B------:R-:W-:Y:S05]  /*1c90*/  CALL.REL.NOINC `($__internal_0_$__cuda_sm20_sqrt_rn_f32_slowpath) ;  /* 0x0000003000747944 */ /* 0x000fea0003c00000 */
[----:B------:R-:W-:Y:S05]  /*1ca0*/  BSYNC.RECONVERGENT B1 ;  /* 0x0000000000017941 */ /* 0x000fea0003800200 */
.L_x_17:
[----:B------:R-:W-:Y:S01]  /*1cb0*/  IMAD.MOV.U32 R11, RZ, RZ, R5 ;  /* 0x000000ffff0b7224 */ /* 0x000fe200078e0005 */
[----:B------:R-:W-:Y:S06]  /*1cc0*/  BRA `(.L_x_18) ;  /* 0x0000000000107947 */ /* 0x000fec0003800000 */
.L_x_16:
[----:B----4-:R-:W-:Y:S01]  /*1cd0*/  FMUL.FTZ R11, R0, R5 ;  /* 0x00000005000b7220 */ /* 0x010fe20000410000 */
[----:B------:R-:W-:-:S03]  /*1ce0*/  FMUL.FTZ R5, R5, 0.5 ;  /* 0x3f00000005057820 */ /* 0x000fc60000410000 */
[----:B------:R-:W-:-:S04]  /*1cf0*/  FFMA R0, -R11, R11, R0 ;  /* 0x0000000b0b007223 */ /* 0x000fc80000000100 */
[----:B------:R-:W-:-:S07]  /*1d00*/  FFMA R11, R0, R5, R11 ;  /* 0x00000005000b7223 */ /* 0x000fce000000000b */
.L_x_18:
[----:B------:R-:W-:Y:S05]  /*1d10*/  BSYNC.RECONVERGENT B0 ;  /* 0x0000000000007941 */ /* 0x000fea0003800200 */
.L_x_15:
[----:B------:R-:W-:Y:S05]  /*1d20*/  BRA.U !UP0, `(.L_x_19) ;  /* 0x0000001108487547 */ /* 0x000fea000b800000 */
[----:B------:R-:W-:Y:S01]  /*1d30*/  SEL R5, RZ, 0x1, !P0 ;  /* 0x00000001ff057807 */ /* 0x000fe20004000000 */
[----:B------:R-:W-:Y:S01]  /*1d40*/  FADD R10, R10, R11 ;  /* 0x0000000b0a0a7221 */ /* 0x000fe20000000000 */
[----:B------:R-:W-:Y:S02]  /*1d50*/  UMOV UR5, URZ ;  /* 0x000000ff00057c82 */ /* 0x000fe40008000000 */
[----:B------:R-:W-:-:S07]  /*1d60*/  I2FP.F32.U32 R5, R5 ;  /* 0x0000000500057245 */ /* 0x000fce0000201000 */
.L_x_32:
[----:B0-----:R-:W0:Y:S01]  /*1d70*/  S2UR UR7, SR_CgaCtaId ;  /* 0x00000000000779c3 */ /* 0x001e220000008800 */
[----:B------:R-:W-:Y:S01]  /*1d80*/  UMOV UR6, 0x400 ;  /* 0x0000040000067882 */ /* 0x000fe20000000000 */
[----:B------:R-:W-:Y:S01]  /*1d90*/  BSSY.RECONVERGENT B0, `(.L_x_20) ;  /* 0x0000047000007945 */ /* 0x000fe20003800200 */
[----:B0-----:R-:W-:-:S04]  /*1da0*/  ULEA UR6, UR7, UR6, 0x18 ;  /* 0x0000000607067291 */ /* 0x001fc8000f8ec0ff */
[----:B------:R-:W-:-:S09]  /*1db0*/  ULEA UR6, UR5, UR6, 0x1 ;  /* 0x0000000605067291 */ /* 0x000fd2000f8e08ff */
[----:B------:R-:W0:Y:S02]  /*1dc0*/  LDS.U16 R0, [UR6] ;  /* 0x00000006ff007984 */ /* 0x000e240008000400 */
[----:B0-----:R-:W-:-:S05]  /*1dd0*/  HADD2.F32 R0, -RZ, R0.H0_H0 ;  /* 0x20000000ff007230 */ /* 0x001fca0000004100 */
[----:B------:R-:W-:-:S04]  /*1de0*/  FMUL R0, R0, R11 ;  /* 0x0000000b00007220 */ /* 0x000fc80000400000 */
[C---:B------:R-:W-:Y:S01]  /*1df0*/  FMUL R6, R0.reuse, 0.63661974668502807617 ;  /* 0x3f22f98300067820 */ /* 0x040fe20000400000 */
[----:B------:R-:W-:-:S03]  /*1e00*/  FSETP.GE.AND P0, PT, |R0|, 105615, PT ;  /* 0x47ce47800000780b */ /* 0x000fc60003f06200 */
[----:B------:R-:W0:Y:S02]  /*1e10*/  F2I.NTZ R18, R6 ;  /* 0x0000000600127305 */ /* 0x000e240000203100 */
[----:B0-----:R-:W-:Y:S01]  /*1e20*/  I2FP.F32.S32 R7, R18 ;  /* 0x0000001200077245 */ /* 0x001fe20000201400 */
[----:B------:R-:W-:-:S04]  /*1e30*/  IMAD.MOV.U32 R23, RZ, RZ, R18 ;  /* 0x000000ffff177224 */ /* 0x000fc800078e0012 */
[----:B------:R-:W-:-:S04]  /*1e40*/  FFMA R8, R7, -1.5707962512969970703, R0 ;  /* 0xbfc90fda07087823 */ /* 0x000fc80000000000 */
[----:B------:R-:W-:-:S04]  /*1e50*/  FFMA R8, R7, -7.5497894158615963534e-08, R8 ;  /* 0xb3a2216807087823 */ /* 0x000fc80000000008 */
[----:B------:R-:W-:-:S04]  /*1e60*/  FFMA R22, R7, -5.3903029534742383927e-15, R8 ;  /* 0xa7c234c507167823 */ /* 0x000fc80000000008 */
[----:B------:R-:W-:Y:S01]  /*1e70*/  IMAD.MOV.U32 R7, RZ, RZ, R22 ;  /* 0x000000ffff077224 */ /* 0x000fe200078e0016 */
[----:B------:R-:W-:Y:S06]  /*1e80*/  @!P0 BRA `(.L_x_21) ;  /* 0x0000000000dc8947 */ /* 0x000fec0003800000 */
[----:B------:R-:W-:-:S13]  /*1e90*/  FSETP.NEU.AND P1, PT, |R0|, +INF , PT ;  /* 0x7f8000000000780b */ /* 0x000fda0003f2d200 */
[----:B------:R-:W-:Y:S01]  /*1ea0*/  @!P1 FMUL R7, RZ, R0 ;  /* 0x00000000ff079220 */ /* 0x000fe20000400000 */
[----:B------:R-:W-:Y:S01]  /*1eb0*/  @!P1 IMAD.MOV.U32 R18, RZ, RZ, RZ ;  /* 0x000000ffff129224 */ /* 0x000fe200078e00ff */
[----:B------:R-:W-:Y:S06]  /*1ec0*/  @!P1 BRA `(.L_x_21) ;  /* 0x0000000000cc9947 */ /* 0x000fec0003800000 */
[----:B------:R-:W-:Y:S01]  /*1ed0*/  SHF.L.U32 R6, R0, 0x8, RZ ;  /* 0x0000000800067819 */ /* 0x000fe200000006ff */
[----:B------:R-:W-:Y:S01]  /*1ee0*/  IMAD.MOV.U32 R20, RZ, RZ, RZ ;  /* 0x000000ffff147224 */ /* 0x000fe200078e00ff */
[----:B------:R-:W0:Y:S02]  /*1ef0*/  LDCU.64 UR20, c[0x4][URZ] ;  /* 0x01000000ff1477ac */ /* 0x000e240008000a00 */
[----:B------:R-:W-:Y:S01]  /*1f00*/  LOP3.LUT R19, R6, 0x80000000, RZ, 0xfc, !PT ;  /* 0x8000000006137812 */ /* 0x000fe200078efcff */
[----:B------:R-:W-:Y:S01]  /*1f10*/  UMOV UR7, URZ ;  /* 0x000000ff00077c82 */ /* 0x000fe20008000000 */
[----:B------:R-:W-:Y:S01]  /*1f20*/  UMOV UR6, URZ ;  /* 0x000000ff00067c82 */ /* 0x000fe20008000000 */
[----:B------:R-:W-:-:S05]  /*1f30*/  UMOV UR19, UR9 ;  /* 0x0000000900137c82 */ /* 0x000fca0008000000 */
.L_x_22:
[----:B0-----:R-:W-:Y:S02]  /*1f40*/  IMAD.U32 R6, RZ, RZ, UR20 ;  /* 0x00000014ff067e24 */ /* 0x001fe4000f8e00ff */
[----:B------:R-:W-:-:S05]  /*1f50*/  IMAD.U32 R7, RZ, RZ, UR21 ;  /* 0x00000015ff077e24 */ /* 0x000fca000f8e00ff */
[----:B------:R-:W2:Y:S01]  /*1f60*/  LDG.E.CONSTANT R6, desc[UR16][R6.64] ;  /* 0x0000001006067981 */ /* 0x000ea2000c1e9900 */
[----:B------:R-:W-:Y:S02]  /*1f70*/  UIADD3 UR20, UP0, UPT, UR20, 0x4, URZ ;  /* 0x0000000414147890 */ /* 0x000fe4000ff1e0ff */
[----:B------:R-:W-:Y:S02]  /*1f80*/  UIADD3 UR6, UPT, UPT, UR6, 0x1, URZ ;  /* 0x0000000106067890 */ /* 0x000fe4000fffe0ff */
[----:B------:R-:W-:Y:S02]  /*1f90*/  UIADD3.X UR21, UPT, UPT, URZ, UR21, URZ, UP0, !UPT ;  /* 0x00000015ff157290 */ /* 0x000fe400087fe4ff */
[----:B------:R-:W-:Y:S01]  /*1fa0*/  UISETP.NE.AND UP0, UPT, UR6, 0x6, UPT ;  /* 0x000000060600788c */ /* 0x000fe2000bf05270 */
[----:B-12---:R-:W-:-:S03]  /*1fb0*/  IMAD.WIDE.U32 R8, R6, R19, RZ ;  /* 0x0000001306087225 */ /* 0x006fc600078e00ff */
[----:B------:R-:W-:-:S04]  /*1fc0*/  IADD3 R8, P1, PT, R8, R20, RZ ;  /* 0x0000001408087210 */ /* 0x000fc80007f3e0ff */
[----:B------:R-:W-:Y:S01]  /*1fd0*/  IADD3.X R20, PT, PT, R9, UR7, RZ, P1, !PT ;  /* 0x0000000709147c10 */ /* 0x000fe20008ffe4ff */
[----:B------:R1:W-:Y:S01]  /*1fe0*/  STL [UR19], R8 ;  /* 0x00000008ff007987 */ /* 0x0003e20008100813 */
[----:B------:R-:W-:Y:S01]  /*1ff0*/  UIADD3 UR19, UPT, UPT, UR19, 0x4, URZ ;  /* 0x0000000413137890 */ /* 0x000fe2000fffe0ff */
[----:B------:R-:W-:Y:S11]  /*2000*/  BRA.U UP0, `(.L_x_22) ;  /* 0xfffffffd00cc7547 */ /* 0x000ff6000b83ffff */
[----:B-1----:R-:W-:Y:S01]  /*2010*/  SHF.R.U32.HI R8, RZ, 0x17, R0 ;  /* 0x00000017ff087819 */ /* 0x002fe20000011600 */
[----:B------:R0:W-:Y:S03]  /*2020*/  STL [R1+0x18], R20 ;  /* 0x0000181401007387 */ /* 0x0001e60000100800 */
[C---:B------:R-:W-:Y:S02]  /*2030*/  LOP3.LUT R6, R8.reuse, 0xe0, RZ, 0xc0, !PT ;  /* 0x000000e008067812 */ /* 0x040fe400078ec0ff */
[----:B------:R-:W-:-:S03]  /*2040*/  LOP3.LUT P1, RZ, R8, 0x1f, RZ, 0xc0, !PT ;  /* 0x0000001f08ff7812 */ /* 0x000fc6000782c0ff */
[----:B------:R-:W-:-:S05]  /*2050*/  VIADD R6, R6, 0xffffff80 ;  /* 0xffffff8006067836 */ /* 0x000fca0000000000 */
[----:B------:R-:W-:-:S05]  /*2060*/  SHF.R.U32.HI R6, RZ, 0x5, R6 ;  /* 0x00000005ff067819 */ /* 0x000fca0000011606 */
[----:B------:R-:W-:-:S05]  /*2070*/  IMAD R9, R6, -0x4, R1 ;  /* 0xfffffffc06097824 */ /* 0x000fca00078e0201 */
[----:B------:R-:W2:Y:S04]  /*2080*/  LDL R18, [R9+0x18] ;  /* 0x0000180009127983 */ /* 0x000ea80000100800 */
[----:B------:R-:W2:Y:S04]  /*2090*/  LDL R7, [R9+0x14] ;  /* 0x0000140009077983 */ /* 0x000ea80000100800 */
[----:B------:R-:W3:Y:S01]  /*20a0*/  @P1 LDL R6, [R9+0x10] ;  /* 0x0000100009061983 */ /* 0x000ee20000100800 */
[----:B------:R-:W-:Y:S01]  /*20b0*/  LOP3.LUT R8, R8, 0x1f, RZ, 0xc0, !PT ;  /* 0x0000001f08087812 */ /* 0x000fe200078ec0ff */
[----:B------:R-:W-:Y:S01]  /*20c0*/  UMOV UR6, 0x54442d19 ;  /* 0x54442d1900067882 */ /* 0x000fe20000000000 */
[----:B------:R-:W-:-:S02]  /*20d0*/  UMOV UR7, 0x3bf921fb ;  /* 0x3bf921fb00077882 */ /* 0x000fc40000000000 */
[-C--:B--2---:R-:W-:Y:S02]  /*20e0*/  @P1 SHF.L.W.U32.HI R18, R7, R8.reuse, R18 ;  /* 0x0000000807121219 */ /* 0x084fe40000010e12 */
[----:B---3--:R-:W-:Y:S02]  /*20f0*/  @P1 SHF.L.W.U32.HI R7, R6, R8, R7 ;  /* 0x0000000806071219 */ /* 0x008fe40000010e07 */
[----:B------:R-:W-:Y:S02]  /*2100*/  ISETP.GE.AND P1, PT, R0, RZ, PT ;  /* 0x000000ff0000720c */ /* 0x000fe40003f26270 */
[C-C-:B------:R-:W-:Y:S01]  /*2110*/  SHF.L.W.U32.HI R19, R7.reuse, 0x2, R18.reuse ;  /* 0x0000000207137819 */ /* 0x140fe20000010e12 */
[----:B------:R-:W-:Y:S01]  /*2120*/  IMAD.SHL.U32 R7, R7, 0x4, RZ ;  /* 0x0000000407077824 */ /* 0x000fe200078e00ff */
[----:B------:R-:W-:Y:S02]  /*2130*/  SHF.R.U32.HI R18, RZ, 0x1e, R18 ;  /* 0x0000001eff127819 */ /* 0x000fe40000011612 */
[----:B------:R-:W-:-:S02]  /*2140*/  SHF.R.S32.HI R8, RZ, 0x1f, R19 ;  /* 0x0000001fff087819 */ /* 0x000fc40000011413 */
[C---:B------:R-:W-:Y:S02]  /*2150*/  LEA.HI R18, R19.reuse, R18, RZ, 0x1 ;  /* 0x0000001213127211 */ /* 0x040fe400078f08ff */
[C---:B------:R-:W-:Y:S02]  /*2160*/  LOP3.LUT R6, R8.reuse, R7, RZ, 0x3c, !PT ;  /* 0x0000000708067212 */ /* 0x040fe400078e3cff */
[----:B------:R-:W-:Y:S02]  /*2170*/  LOP3.LUT R7, R8, R19, RZ, 0x3c, !PT ;  /* 0x0000001308077212 */ /* 0x000fe400078e3cff */
[----:B0-----:R-:W-:Y:S01]  /*2180*/  LOP3.LUT R20, R19, R0, RZ, 0x3c, !PT ;  /* 0x0000000013147212 */ /* 0x001fe200078e3cff */
[----:B------:R-:W-:-:S03]  /*2190*/  IMAD.MOV R19, RZ, RZ, -R18 ;  /* 0x000000ffff137224 */ /* 0x000fc600078e0a12 */
[----:B------:R-:W0:Y:S01]  /*21a0*/  I2F.F64.S64 R6, R6 ;  /* 0x0000000600067312 */ /* 0x000e220000301c00 */
[----:B------:R-:W-:Y:S02]  /*21b0*/  ISETP.GE.AND P2, PT, R20, RZ, PT ;  /* 0x000000ff1400720c */ /* 0x000fe40003f46270 */
[----:B------:R-:W-:Y:S01]  /*21c0*/  @!P1 MOV R18, R19 ;  /* 0x0000001300129202 */ /* 0x000fe20000000f00 */
[----:B0-----:R-:W-:-:S10]  /*21d0*/  DMUL R8, R6, UR6 ;  /* 0x0000000606087c28 */ /* 0x001fd40008000000 */
[----:B------:R-:W0:Y:S02]  /*21e0*/  F2F.F32.F64 R8, R8 ;  /* 0x0000000800087310 */ /* 0x000e240000301000 */
[----:B0-----:R-:W-:-:S07]  /*21f0*/  FSEL R7, -R8, R8, !P2 ;  /* 0x0000000808077208 */ /* 0x001fce0005000100 */
.L_x_21:
[----:B------:R-:W-:Y:S05]  /*2200*/  BSYNC.RECONVERGENT B0 ;  /* 0x0000000000007941 */ /* 0x000fea0003800200 */
.L_x_20:
[----:B------:R-:W-:Y:S02]  /*2210*/  IMAD.MOV.U32 R19, RZ, RZ, 0x37cbac00 ;  /* 0x37cbac00ff137424 */ /* 0x000fe400078e00ff */
[----:B------:R-:W-:Y:S01]  /*2220*/  FMUL R6, R7, R7 ;  /* 0x0000000707067220 */ /* 0x000fe20000400000 */
[----:B------:R-:W-:Y:S01]  /*2230*/  LOP3.LUT R9, R18, 0x1, RZ, 0xc0, !PT ;  /* 0x0000000112097812 */ /* 0x000fe200078ec0ff */
[----:B------:R-:W-:Y:S01]  /*2240*/  IMAD.MOV.U32 R20, RZ, RZ, 0x3c0885e4 ;  /* 0x3c0885e4ff147424 */ /* 0x000fe200078e00ff */
[----:B------:R-:W-:Y:S01]  /*2250*/  BSSY.RECONVERGENT B0, `(.L_x_23) ;  /* 0x0000043000007945 */ /* 0x000fe20003800200 */
[----:B------:R-:W-:Y:S01]  /*2260*/  FFMA R8, R6, R19, -0.0013887860113754868507 ;  /* 0xbab607ed06087423 */ /* 0x000fe20000000013 */
[----:B------:R-:W-:Y:S01]  /*2270*/  ISETP.NE.U32.AND P1, PT, R9, 0x1, PT ;  /* 0x000000010900780c */ /* 0x000fe20003f25070 */
[----:B------:R-:W-:Y:S02]  /*2280*/  VIADD R18, R18, 0x1 ;  /* 0x0000000112127836 */ /* 0x000fe40000000000 */
[----:B------:R-:W-:Y:S01]  /*2290*/  IMAD.MOV.U32 R21, RZ, RZ, 0x3e2aaaa8 ;  /* 0x3e2aaaa8ff157424 */ /* 0x000fe200078e00ff */
[----:B------:R-:W-:-:S02]  /*22a0*/  FSEL R9, R8, -0.00019574658654164522886, P1 ;  /* 0xb94d415308097808 */ /* 0x000fc40000800000 */
[----:B------:R-:W-:Y:S02]  /*22b0*/  FSEL R25, R20, 0.041666727513074874878, !P1 ;  /* 0x3d2aaabb14197808 */ /* 0x000fe40004800000 */
[----:B------:R-:W-:Y:S02]  /*22c0*/  LOP3.LUT P2, RZ, R18, 0x2, RZ, 0xc0, !PT ;  /* 0x0000000212ff7812 */ /* 0x000fe4000784c0ff */
[----:B------:R-:W-:Y:S01]  /*22d0*/  FSEL R18, R7, 1, !P1 ;  /* 0x3f80000007127808 */ /* 0x000fe20004800000 */
[----:B------:R-:W-:Y:S01]  /*22e0*/  FFMA R9, R6, R9, R25 ;  /* 0x0000000906097223 */ /* 0x000fe20000000019 */
[----:B------:R-:W-:-:S03]  /*22f0*/  FSEL R8, -R21, -0.4999999701976776123, !P1 ;  /* 0xbeffffff15087808 */ /* 0x000fc60004800100 */
[C---:B------:R-:W-:Y:S02]  /*2300*/  FFMA R7, R6.reuse, R18, RZ ;  /* 0x0000001206077223 */ /* 0x040fe400000000ff */
[----:B------:R-:W-:-:S04]  /*2310*/  FFMA R8, R6, R9, R8 ;  /* 0x0000000906087223 */ /* 0x000fc80000000008 */
[----:B------:R-:W-:-:S04]  /*2320*/  FFMA R18, R7, R8, R18 ;  /* 0x0000000807127223 */ /* 0x000fc80000000012 */
[----:B------:R-:W-:Y:S01]  /*2330*/  @P2 FADD R18, RZ, -R18 ;  /* 0x80000012ff122221 */ /* 0x000fe20000000000 */
[----:B------:R-:W-:Y:S06]  /*2340*/  @!P0 BRA `(.L_x_24) ;  /* 0x0000000000cc8947 */ /* 0x000fec0003800000 */
[----:B------:R-:W-:-:S13]  /*2350*/  FSETP.NEU.AND P0, PT, |R0|, +INF , PT ;  /* 0x7f8000000000780b */ /* 0x000fda0003f0d200 */
[----:B------:R-:W-:Y:S01]  /*2360*/  @!P0 FMUL R22, RZ, R0 ;  /* 0x00000000ff168220 */ /* 0x000fe20000400000 */
[----:B------:R-:W-:Y:S01]  /*2370*/  @!P0 IMAD.MOV.U32 R23, RZ, RZ, RZ ;  /* 0x000000ffff178224 */ /* 0x000fe200078e00ff */
[----:B------:R-:W-:Y:S06]  /*2380*/  @!P0 BRA `(.L_x_24) ;  /* 0x0000000000bc8947 */ /* 0x000fec0003800000 */
[----:B------:R-:W-:Y:S02]  /*2390*/  IMAD.SHL.U32 R22, R0, 0x100, RZ ;  /* 0x0000010000167824 */ /* 0x000fe400078e00ff */
[----:B------:R-:W-:Y:S02]  /*23a0*/  HFMA2 R23, -RZ, RZ, 0, 0 ;  /* 0x00000000ff177431 */ /* 0x000fe400000001ff */
[----:B------:R-:W-:Y:S01]  /*23b0*/  IMAD.MOV.U32 R24, RZ, RZ, RZ ;  /* 0x000000ffff187224 */ /* 0x000fe200078e00ff */
[----:B------:R-:W-:Y:S01]  /*23c0*/  UMOV UR6, URZ ;  /* 0x000000ff00067c82 */ /* 0x000fe20008000000 */
[----:B------:R-:W-:-:S07]  /*23d0*/  LOP3.LUT R22, R22, 0x80000000, RZ, 0xfc, !PT ;  /* 0x8000000016167812 */ /* 0x000fce00078efcff */
.L_x_25:
[----:B0-----:R-:W0:Y:S02]  /*23e0*/  LDC.64 R6, c[0x4][RZ] ;  /* 0x01000000ff067b82 */ /* 0x001e240000000a00 */
[----:B0-----:R-:W-:-:S06]  /*23f0*/  IMAD.WIDE.U32 R6, R24, 0x4, R6 ;  /* 0x0000000418067825 */ /* 0x001fcc00078e0006 */
[----:B------:R-:W2:Y:S01]  /*2400*/  LDG.E.CONSTANT R7, desc[UR16][R6.64] ;  /* 0x0000001006077981 */ /* 0x000ea2000c1e9900 */
[C---:B------:R-:W-:Y:S02]  /*2410*/  IMAD R25, R24.reuse, 0x4, R1 ;  /* 0x0000000418197824 */ /* 0x040fe400078e0201 */
[----:B------:R-:W-:-:S05]  /*2420*/  VIADD R24, R24, 0x1 ;  /* 0x0000000118187836 */ /* 0x000fca0000000000 */
[----:B------:R-:W-:Y:S01]  /*2430*/  ISETP.NE.AND P0, PT, R24, 0x6, PT ;  /* 0x000000061800780c */ /* 0x000fe20003f05270 */
[----:B--2---:R-:W-:-:S03]  /*2440*/  IMAD.WIDE.U32 R8, R7, R22, RZ ;  /* 0x0000001607087225 */ /* 0x004fc600078e00ff */
[----:B------:R-:W-:-:S04]  /*2450*/  IADD3 R8, P1, PT, R8, R23, RZ ;  /* 0x0000001708087210 */ /* 0x000fc80007f3e0ff */
[----:B------:R-:W-:Y:S01]  /*2460*/  IADD3.X R23, PT, PT, R9, UR6, RZ, P1, !PT ;  /* 0x0000000609177c10 */ /* 0x000fe20008ffe4ff */
[----:B------:R0:W-:Y:S04]  /*2470*/  STL [R25], R8 ;  /* 0x0000000819007387 */ /* 0x0001e80000100800 */
[----:B------:R-:W-:Y:S05]  /*2480*/  @P0 BRA `(.L_x_25) ;  /* 0xfffffffc00d40947 */ /* 0x000fea000383ffff */
[----:B0-----:R-:W-:Y:S01]  /*2490*/  SHF.R.U32.HI R8, RZ, 0x17, R0 ;  /* 0x00000017ff087819 */ /* 0x001fe20000011600 */
        /* <DEDUP_REMOVED lines=11> */
[----:B------:R-:W-:Y:S01]  /*2550*/  UMOV UR7, 0x3bf921fb ;  /* 0x3bf921fb00077882 */ /* 0x000fe20000000000 */
[----:B------:R-:W-:-:S02]  /*2560*/  ISETP.GE.AND P1, PT, R0, RZ, PT ;  /* 0x000000ff0000720c */ /* 0x000fc40003f26270 */
[-C--:B--2---:R-:W-:Y:S02]  /*2570*/  @P0 SHF.L.W.U32.HI R22, R7, R8.reuse, R22 ;  /* 0x0000000807160219 */ /* 0x084fe40000010e16 */
[----:B---3--:R-:W-:-:S04]  /*2580*/  @P0 SHF.L.W.U32.HI R7, R6, R8, R7 ;  /* 0x0000000806070219 */ /* 0x008fc80000010e07 */
[C-C-:B------:R-:W-:Y:S01]  /*2590*/  SHF.L.W.U32.HI R25, R7.reuse, 0x2, R22.reuse ;  /* 0x0000000207197819 */ /* 0x140fe20000010e16 */
[----:B------:R-:W-:Y:S01]  /*25a0*/  IMAD.SHL.U32 R7, R7, 0x4, RZ ;  /* 0x0000000407077824 */ /* 0x000fe200078e00ff */
[----:B------:R-:W-:Y:S02]  /*25b0*/  SHF.R.U32.HI R22, RZ, 0x1e, R22 ;  /* 0x0000001eff167819 */ /* 0x000fe40000011616 */
[----:B------:R-:W-:Y:S02]  /*25c0*/  SHF.R.S32.HI R8, RZ, 0x1f, R25 ;  /* 0x0000001fff087819 */ /* 0x000fe40000011419 */
[----:B------:R-:W-:Y:S02]  /*25d0*/  LOP3.LUT R0, R25, R0, RZ, 0x3c, !PT ;  /* 0x0000000019007212 */ /* 0x000fe400078e3cff */
[C---:B------:R-:W-:Y:S02]  /*25e0*/  LOP3.LUT R6, R8.reuse, R7, RZ, 0x3c, !PT ;  /* 0x0000000708067212 */ /* 0x040fe400078e3cff */
[----:B------:R-:W-:-:S02]  /*25f0*/  LOP3.LUT R7, R8, R25, RZ, 0x3c, !PT ;  /* 0x0000001908077212 */ /* 0x000fc400078e3cff */
[----:B0-----:R-:W-:Y:S02]  /*2600*/  LEA.HI R23, R25, R22, RZ, 0x1 ;  /* 0x0000001619177211 */ /* 0x001fe400078f08ff */
[----:B------:R-:W-:Y:S02]  /*2610*/  ISETP.GE.AND P0, PT, R0, RZ, PT ;  /* 0x000000ff0000720c */ /* 0x000fe40003f06270 */
[----:B------:R-:W0:Y:S01]  /*2620*/  I2F.F64.S64 R6, R6 ;  /* 0x0000000600067312 */ /* 0x000e220000301c00 */
[----:B------:R-:W-:-:S05]  /*2630*/  IMAD.MOV R0, RZ, RZ, -R23 ;  /* 0x000000ffff007224 */ /* 0x000fca00078e0a17 */
[----:B------:R-:W-:Y:S01]  /*2640*/  @!P1 MOV R23, R0 ;  /* 0x0000000000179202 */ /* 0x000fe20000000f00 */
[----:B0-----:R-:W-:-:S10]  /*2650*/  DMUL R8, R6, UR6 ;  /* 0x0000000606087c28 */ /* 0x001fd40008000000 */
[----:B------:R-:W0:Y:S02]  /*2660*/  F2F.F32.F64 R8, R8 ;  /* 0x0000000800087310 */ /* 0x000e240000301000 */
[----:B0-----:R-:W-:-:S07]  /*2670*/  FSEL R22, -R8, R8, !P0 ;  /* 0x0000000808167208 */ /* 0x001fce0004000100 */
.L_x_24:
[----:B------:R-:W-:Y:S05]  /*2680*/  BSYNC.RECONVERGENT B0 ;  /* 0x0000000000007941 */ /* 0x000fea0003800200 */
.L_x_23:
[----:B------:R-:W-:Y:S01]  /*2690*/  FMUL R0, R22, R22 ;  /* 0x0000001616007220 */ /* 0x000fe20000400000 */
[C---:B------:R-:W-:Y:S01]  /*26a0*/  LOP3.LUT R6, R23.reuse, 0x1, RZ, 0xc0, !PT ;  /* 0x0000000117067812 */ /* 0x040fe200078ec0ff */
[----:B------:R-:W0:Y:S01]  /*26b0*/  MUFU.RCP R9, R10 ;  /* 0x0000000a00097308 */ /* 0x000e220000001000 */
[----:B------:R-:W-:Y:S01]  /*26c0*/  LOP3.LUT P1, RZ, R23, 0x2, RZ, 0xc0, !PT ;  /* 0x0000000217ff7812 */ /* 0x000fe2000782c0ff */
[----:B------:R-:W-:Y:S01]  /*26d0*/  FFMA R19, R0, R19, -0.0013887860113754868507 ;  /* 0xbab607ed00137423 */ /* 0x000fe20000000013 */
[----:B------:R-:W-:Y:S01]  /*26e0*/  ISETP.NE.U32.AND P0, PT, R6, 0x1, PT ;  /* 0x000000010600780c */ /* 0x000fe20003f05070 */
[----:B------:R-:W-:Y:S03]  /*26f0*/  BSSY.RECONVERGENT B0, `(.L_x_26) ;  /* 0x0000017000007945 */ /* 0x000fe60003800200 */
[----:B------:R-:W-:Y:S02]  /*2700*/  FSEL R7, R20, 0.041666727513074874878, P0 ;  /* 0x3d2aaabb14077808 */ /* 0x000fe40000000000 */
[----:B------:R-:W-:-:S02]  /*2710*/  FSEL R19, R19, -0.00019574658654164522886, !P0 ;  /* 0xb94d415313137808 */ /* 0x000fc40004000000 */
[----:B------:R-:W-:Y:S02]  /*2720*/  FSEL R21, -R21, -0.4999999701976776123, P0 ;  /* 0xbeffffff15157808 */ /* 0x000fe40000000100 */
[----:B------:R-:W-:Y:S01]  /*2730*/  FSEL R22, R22, 1, P0 ;  /* 0x3f80000016167808 */ /* 0x000fe20000000000 */
[----:B------:R-:W-:Y:S01]  /*2740*/  FFMA R7, R0, R19, R7 ;  /* 0x0000001300077223 */ /* 0x000fe20000000007 */
[----:B0-----:R-:W-:-:S03]  /*2750*/  FFMA R6, -R10, R9, 1 ;  /* 0x3f8000000a067423 */ /* 0x001fc60000000109 */
[C---:B------:R-:W-:Y:S01]  /*2760*/  FFMA R21, R0.reuse, R7, R21 ;  /* 0x0000000700157223 */ /* 0x040fe20000000015 */
[----:B------:R-:W-:Y:S01]  /*2770*/  FMUL R7, R5, R18 ;  /* 0x0000001205077220 */ /* 0x000fe20000400000 */
[----:B------:R-:W-:Y:S01]  /*2780*/  FFMA R6, R9, R6, R9 ;  /* 0x0000000609067223 */ /* 0x000fe20000000009 */
[----:B------:R-:W-:Y:S02]  /*2790*/  FFMA R9, R0, R22, RZ ;  /* 0x0000001600097223 */ /* 0x000fe400000000ff */
[----:B------:R-:W0:Y:S01]  /*27a0*/  FCHK P0, R7, R10 ;  /* 0x0000000a07007302 */ /* 0x000e220000000000 */
[----:B------:R-:W-:Y:S01]  /*27b0*/  FFMA R19, R7, R6, RZ ;  /* 0x0000000607137223 */ /* 0x000fe200000000ff */
[----:B------:R-:W-:-:S03]  /*27c0*/  FFMA R22, R9, R21, R22 ;  /* 0x0000001509167223 */ /* 0x000fc60000000016 */
[----:B------:R-:W-:Y:S01]  /*27d0*/  FFMA R0, -R10, R19, R7 ;  /* 0x000000130a007223 */ /* 0x000fe20000000107 */
[----:B------:R-:W-:-:S03]  /*27e0*/  @P1 FADD R22, RZ, -R22 ;  /* 0x80000016ff161221 */ /* 0x000fc60000000000 */
[----:B------:R-:W-:Y:S01]  /*27f0*/  FFMA R6, R6, R0, R19 ;  /* 0x0000000006067223 */ /* 0x000fe20000000013 */
[----:B------:R-:W-:Y:S01]  /*2800*/  FMUL R19, R5, R22 ;  /* 0x0000001605137220 */ /* 0x000fe20000400000 */
[----:B0-----:R-:W-:Y:S06]  /*2810*/  @!P0 BRA `(.L_x_27) ;  /* 0x0000000000108947 */ /* 0x001fec0003800000 */
[----:B------:R-:W-:Y:S01]  /*2820*/  IMAD.MOV.U32 R0, RZ, RZ, R7 ;  /* 0x000000ffff007224 */ /* 0x000fe200078e0007 */
[----:B------:R-:W-:-:S07]  /*2830*/  MOV R8, 0x2850 ;  /* 0x0000285000087802 */ /* 0x000fce0000000f00 */
[----:B------:R-:W-:Y:S05]  /*2840*/  CALL.REL.NOINC `($__internal_1_$__cuda_sm3x_div_rn_noftz_f32_slowpath) ;  /* 0x0000002400e07944 */ /* 0x000fea0003c00000 */
[----:B------:R-:W-:-:S07]  /*2850*/  IMAD.MOV.U32 R6, RZ, RZ, R0 ;  /* 0x000000ffff067224 */ /* 0x000fce00078e0000 */
.L_x_27:
[----:B------:R-:W-:Y:S05]  /*2860*/  BSYNC.RECONVERGENT B0 ;  /* 0x0000000000007941 */ /* 0x000fea0003800200 */
.L_x_26:
[----:B------:R-:W0:Y:S01]  /*2870*/  MUFU.RCP R9, R10 ;  /* 0x0000000a00097308 */ /* 0x000e220000001000 */
[----:B------:R-:W-:Y:S07]  /*2880*/  BSSY.RECONVERGENT B0, `(.L_x_28) ;  /* 0x000000b000007945 */ /* 0x000fee0003800200 */
[----:B------:R-:W1:Y:S01]  /*2890*/  FCHK P0, R19, R10 ;  /* 0x0000000a13007302 */ /* 0x000e620000000000 */
[----:B0-----:R-:W-:-:S04]  /*28a0*/  FFMA R0, -R10, R9, 1 ;  /* 0x3f8000000a007423 */ /* 0x001fc80000000109 */
[----:B------:R-:W-:-:S04]  /*28b0*/  FFMA R21, R9, R0, R9 ;  /* 0x0000000009157223 */ /* 0x000fc80000000009 */
[----:B------:R-:W-:-:S04]  /*28c0*/  FFMA R0, R19, R21, RZ ;  /* 0x0000001513007223 */ /* 0x000fc800000000ff */
[----:B------:R-:W-:-:S04]  /*28d0*/  FFMA R9, -R10, R0, R19 ;  /* 0x000000000a097223 */ /* 0x000fc80000000113 */
[----:B------:R-:W-:Y:S01]  /*28e0*/  FFMA R0, R21, R9, R0 ;  /* 0x0000000915007223 */ /* 0x000fe20000000000 */
[----:B-1----:R-:W-:Y:S06]  /*28f0*/  @!P0 BRA `(.L_x_29) ;  /* 0x00000000000c8947 */ /* 0x002fec0003800000 */
[----:B------:R-:W-:Y:S01]  /*2900*/  IMAD.MOV.U32 R0, RZ, RZ, R19 ;  /* 0x000000ffff007224 */ /* 0x000fe200078e0013 */
[----:B------:R-:W-:-:S07]  /*2910*/  MOV R8, 0x2930 ;  /* 0x0000293000087802 */ /* 0x000fce0000000f00 */
[----:B------:R-:W-:Y:S05]  /*2920*/  CALL.REL.NOINC `($__internal_1_$__cuda_sm3x_div_rn_noftz_f32_slowpath) ;  /* 0x0000002400a87944 */ /* 0x000fea0003c00000 */
.L_x_29:
[----:B------:R-:W-:Y:S05]  /*2930*/  BSYNC.RECONVERGENT B0 ;  /* 0x0000000000007941 */ /* 0x000fea0003800200 */
.L_x_28:
[----:B------:R-:W0:Y:S01]  /*2940*/  SHFL.DOWN PT, R9, R6, 0x10, 0x1f ;  /* 0x0a001f0006097f89 */ /* 0x000e2200000e0000 */
[----:B------:R-:W-:Y:S01]  /*2950*/  ISETP.NE.AND P0, PT, R3, RZ, PT ;  /* 0x000000ff0300720c */ /* 0x000fe20003f05270 */
[----:B------:R-:W-:Y:S02]  /*2960*/  BSSY.RECONVERGENT B0, `(.L_x_30) ;  /* 0x000004b000007945 */ /* 0x000fe40003800200 */
[----:B------:R-:W1:Y:S04]  /*2970*/  SHFL.DOWN PT, R21, R0, 0x10, 0x1f ;  /* 0x0a001f0000157f89 */ /* 0x000e6800000e0000 */
[----:B------:R-:W2:Y:S04]  /*2980*/  SHFL.DOWN PT, R8, R7, 0x10, 0x1f ;  /* 0x0a001f0007087f89 */ /* 0x000ea800000e0000 */
[----:B------:R-:W3:Y:S01]  /*2990*/  SHFL.DOWN PT, R18, R19, 0x10, 0x1f ;  /* 0x0a001f0013127f89 */ /* 0x000ee200000e0000 */
[----:B0-----:R-:W-:Y:S01]  /*29a0*/  FADD R9, R9, R6 ;  /* 0x0000000609097221 */ /* 0x001fe20000000000 */
[----:B-1----:R-:W-:Y:S01]  /*29b0*/  FADD R21, R21, R0 ;  /* 0x0000000015157221 */ /* 0x002fe20000000000 */
[----:B--2---:R-:W-:-:S03]  /*29c0*/  FADD R20, R7, R8 ;  /* 0x0000000807147221 */ /* 0x004fc60000000000 */
[----:B------:R-:W0:Y:S01]  /*29d0*/  SHFL.DOWN PT, R8, R9, 0x8, 0x1f ;  /* 0x09001f0009087f89 */ /* 0x000e2200000e0000 */
[----:B---3--:R-:W-:-:S03]  /*29e0*/  FADD R22, R19, R18 ;  /* 0x0000001213167221 */ /* 0x008fc60000000000 */
[----:B------:R-:W1:Y:S04]  /*29f0*/  SHFL.DOWN PT, R18, R21, 0x8, 0x1f ;  /* 0x09001f0015127f89 */ /* 0x000e6800000e0000 */
[----:B------:R-:W2:Y:S04]  /*2a00*/  SHFL.DOWN PT, R23, R20, 0x8, 0x1f ;  /* 0x09001f0014177f89 */ /* 0x000ea800000e0000 */
[----:B------:R-:W3:Y:S01]  /*2a10*/  SHFL.DOWN PT, R25, R22, 0x8, 0x1f ;  /* 0x09001f0016197f89 */ /* 0x000ee200000e0000 */
[----:B0-----:R-:W-:Y:S01]  /*2a20*/  FADD R8, R9, R8 ;  /* 0x0000000809087221 */ /* 0x001fe20000000000 */
[----:B-1----:R-:W-:-:S04]  /*2a30*/  FADD R18, R21, R18 ;  /* 0x0000001215127221 */ /* 0x002fc80000000000 */
[----:B------:R-:W0:Y:S01]  /*2a40*/  SHFL.DOWN PT, R7, R8, 0x4, 0x1f ;  /* 0x08801f0008077f89 */ /* 0x000e2200000e0000 */
[----:B--2---:R-:W-:-:S03]  /*2a50*/  FADD R23, R20, R23 ;  /* 0x0000001714177221 */ /* 0x004fc60000000000 */
[----:B------:R-:W1:Y:S01]  /*2a60*/  SHFL.DOWN PT, R19, R18, 0x4, 0x1f ;  /* 0x08801f0012137f89 */ /* 0x000e6200000e0000 */
[----:B---3--:R-:W-:-:S03]  /*2a70*/  FADD R25, R22, R25 ;  /* 0x0000001916197221 */ /* 0x008fc60000000000 */
[----:B------:R-:W2:Y:S04]  /*2a80*/  SHFL.DOWN PT, R0, R23, 0x4, 0x1f ;  /* 0x08801f0017007f89 */ /* 0x000ea800000e0000 */
[----:B------:R-:W3:Y:S01]  /*2a90*/  SHFL.DOWN PT, R6, R25, 0x4, 0x1f ;  /* 0x08801f0019067f89 */ /* 0x000ee200000e0000 */
[----:B0-----:R-:W-:Y:S01]  /*2aa0*/  FADD R7, R8, R7 ;  /* 0x0000000708077221 */ /* 0x001fe20000000000 */
[----:B-1----:R-:W-:Y:S01]  /*2ab0*/  FADD R19, R18, R19 ;  /* 0x0000001312137221 */ /* 0x002fe20000000000 */
[----:B--2---:R-:W-:-:S04]  /*2ac0*/  FADD R22, R23, R0 ;  /* 0x0000000017167221 */ /* 0x004fc80000000000 */
[----:B------:R-:W0:Y:S01]  /*2ad0*/  SHFL.DOWN PT, R20, R19, 0x2, 0x1f ;  /* 0x08401f0013147f89 */ /* 0x000e2200000e0000 */
[----:B---3--:R-:W-:-:S03]  /*2ae0*/  FADD R24, R25, R6 ;  /* 0x0000000619187221 */ /* 0x008fc60000000000 */
[----:B------:R-:W1:Y:S04]  /*2af0*/  SHFL.DOWN PT, R0, R7, 0x2, 0x1f ;  /* 0x08401f0007007f89 */ /* 0x000e6800000e0000 */
        /* <DEDUP_REMOVED lines=12> */
[----:B--2---:R-:W-:Y:S01]  /*2bc0*/  FADD R0, R8, R23 ;  /* 0x0000001708007221 */ /* 0x004fe20000000000 */
[----:B---3--:R-:W-:Y:S01]  /*2bd0*/  FADD R7, R18, R7 ;  /* 0x0000000712077221 */ /* 0x008fe20000000000 */
[----:B------:R-:W-:Y:S06]  /*2be0*/  @P0 BRA `(.L_x_31) ;  /* 0x0000000000880947 */ /* 0x000fec0003800000 */
[----:B------:R-:W0:Y:S01]  /*2bf0*/  LDCU UR7, c[0x0][0x404] ;  /* 0x00008080ff0777ac */ /* 0x000e220008000800 */
[----:B------:R-:W1:Y:S01]  /*2c00*/  S2UR UR19, SR_CgaCtaId ;  /* 0x00000000001379c3 */ /* 0x000e620000008800 */
[----:B------:R-:W-:Y:S01]  /*2c10*/  MOV R18, UR5 ;  /* 0x0000000500127c02 */ /* 0x000fe20008000f00 */
[----:B------:R-:W-:Y:S01]  /*2c20*/  USHF.L.U32 UR6, UR5, 0x2, URZ ;  /* 0x0000000205067899 */ /* 0x000fe200080006ff */
[----:B------:R-:W-:-:S03]  /*2c30*/  F2FP.F16.F32.PACK_AB R0, R7, R0 ;  /* 0x000000000700723e */ /* 0x000fc600000000ff */
[----:B0-----:R-:W-:Y:S02]  /*2c40*/  UISETP.GE.AND UP0, UPT, UR6, UR7, UPT ;  /* 0x000000070600728c */ /* 0x001fe4000bf06270 */
[----:B------:R-:W-:Y:S01]  /*2c50*/  ULOP3.LUT UR6, UR6, UR24, URZ, 0xc0, !UPT ;  /* 0x0000001806067292 */ /* 0x000fe2000f8ec0ff */
[----:B------:R-:W-:-:S03]  /*2c60*/  UMOV UR7, 0x400 ;  /* 0x0000040000077882 */ /* 0x000fc60000000000 */
[----:B------:R-:W-:Y:S02]  /*2c70*/  PLOP3.LUT P0, PT, PT, PT, UP0, 0x80, 0x8 ;  /* 0x000000000008781c */ /* 0x000fe40003f0f008 */
[----:B------:R-:W-:Y:S01]  /*2c80*/  VIADD R8, R17, UR6 ;  /* 0x0000000611087c36 */ /* 0x000fe20008000000 */
[----:B------:R-:W-:-:S03]  /*2c90*/  UIADD3 UR6, UPT, UPT, UR7, 0x3b8, URZ ;  /* 0x000003b807067890 */ /* 0x000fc6000fffe0ff */
[----:B------:R-:W-:Y:S01]  /*2ca0*/  VIADD R6, R8, 0x1 ;  /* 0x0000000108067836 */ /* 0x000fe20000000000 */
[----:B-1----:R-:W-:-:S06]  /*2cb0*/  ULEA UR6, UR19, UR6, 0x18 ;  /* 0x0000000613067291 */ /* 0x002fcc000f8ec0ff */
[----:B------:R-:W-:Y:S01]  /*2cc0*/  @!P0 IMAD.MOV R6, RZ, RZ, R8 ;  /* 0x000000ffff068224 */ /* 0x000fe200078e0208 */
[----:B------:R-:W-:-:S04]  /*2cd0*/  F2FP.F16.F32.PACK_AB R8, R21, R22 ;  /* 0x000000161508723e */ /* 0x000fc800000000ff */
[----:B------:R-:W-:Y:S01]  /*2ce0*/  LEA R6, R6, UR6, 0x1 ;  /* 0x0000000606067c11 */ /* 0x000fe2000f8e08ff */
[----:B------:R-:W-:-:S04]  /*2cf0*/  UIADD3 UR6, UPT, UPT, UR7, 0x13b8, URZ ;  /* 0x000013b807067890 */ /* 0x000fc8000fffe0ff */
[----:B------:R-:W0:Y:S01]  /*2d00*/  LDS.U16 R9, [R6] ;  /* 0x0000000006097984 */ /* 0x000e220000000400 */
[----:B------:R-:W-:-:S03]  /*2d10*/  ULEA UR6, UR19, UR6, 0x18 ;  /* 0x0000000613067291 */ /* 0x000fc6000f8ec0ff */
[----:B------:R-:W1:Y:S01]  /*2d20*/  LDS.U16 R19, [R6+0x4] ;  /* 0x0000040006137984 */ /* 0x000e620000000400 */
[--C-:B0-----:R-:W-:Y:S02]  /*2d30*/  HADD2 R9, R9.H0_H0, R8.reuse.H0_H0 ;  /* 0x2000000809097230 */ /* 0x101fe40000000800 */
[----:B-1----:R-:W-:Y:S02]  /*2d40*/  HADD2 R19, R19.H0_H0, R8.H1_H1 ;  /* 0x3000000813137230 */ /* 0x002fe40000000800 */
[----:B------:R-:W-:Y:S01]  /*2d50*/  IMAD R8, R18, 0x2, R17 ;  /* 0x0000000212087824 */ /* 0x000fe200078e0211 */
[----:B------:R-:W-:Y:S02]  /*2d60*/  PRMT R18, R9, 0x7610, R18 ;  /* 0x0000761009127816 */ /* 0x000fe40000000012 */
[----:B------:R-:W-:Y:S02]  /*2d70*/  PRMT R20, R19, 0x7610, R20 ;  /* 0x0000761013147816 */ /* 0x000fe40000000014 */
[----:B------:R-:W-:Y:S01]  /*2d80*/  LEA R8, R8, UR6, 0x1 ;  /* 0x0000000608087c11 */ /* 0x000fe2000f8e08ff */
[----:B------:R-:W-:Y:S04]  /*2d90*/  STS.U16 [R6], R18 ;  /* 0x0000001206007388 */ /* 0x000fe80000000400 */
[----:B------:R-:W-:Y:S04]  /*2da0*/  STS.U16 [R6+0x4], R20 ;  /* 0x0000041406007388 */ /* 0x000fe80000000400 */
[----:B------:R-:W0:Y:S04]  /*2db0*/  LDS.U16 R9, [R8] ;  /* 0x0000000008097984 */ /* 0x000e280000000400 */
[----:B------:R-:W1:Y:S01]  /*2dc0*/  LDS.U16 R19, [R8+0x2] ;  /* 0x0000020008137984 */ /* 0x000e620000000400 */
[----:B0-----:R-:W-:-:S02]  /*2dd0*/  HADD2 R9, R9.H0_H0, R0.H0_H0 ;  /* 0x2000000009097230 */ /* 0x001fc40000000800 */
[----:B-1----:R-:W-:-:S03]  /*2de0*/  HADD2 R19, R19.H0_H0, R0.H1_H1 ;  /* 0x3000000013137230 */ /* 0x002fc60000000800 */
[----:B------:R0:W-:Y:S04]  /*2df0*/  STS.U16 [R8], R9 ;  /* 0x0000000908007388 */ /* 0x0001e80000000400 */
[----:B------:R0:W-:Y:S02]  /*2e00*/  STS.U16 [R8+0x2], R19 ;  /* 0x0000021308007388 */ /* 0x0001e40000000400 */
.L_x_31:
[----:B------:R-:W-:Y:S05]  /*2e10*/  BSYNC.RECONVERGENT B0 ;  /* 0x0000000000007941 */ /* 0x000fea0003800200 */
.L_x_30:
[----:B------:R-:W-:-:S04]  /*2e20*/  UIADD3 UR5, UPT, UPT, UR5, 0x1, URZ ;  /* 0x0000000105057890 */ /* 0x000fc8000fffe0ff */
[----:B------:R-:W-:-:S09]  /*2e30*/  UISETP.NE.AND UP0, UPT, UR5, UR8, UPT ;  /* 0x000000080500728c */ /* 0x000fd2000bf05270 */
[----:B------:R-:W-:Y:S05]  /*2e40*/  BRA.U UP0, `(.L_x_32) ;  /* 0xffffffed00c87547 */ /* 0x000fea000b83ffff */
.L_x_19:
[----:B------:R-:W-:-:S04]  /*2e50*/  UIADD3 UR4, UPT, UPT, UR4, 0x1, URZ ;  /* 0x0000000104047890 */ /* 0x000fc8000fffe0ff */
[----:B------:R-:W-:-:S09]  /*2e60*/  UISETP.NE.AND UP0, UPT, UR4, UR15, UPT ;  /* 0x0000000f0400728c */ /* 0x000fd2000bf05270 */
[----:B------:R-:W-:Y:S05]  /*2e70*/  BRA.U UP0, `(.L_x_33) ;  /* 0xffffffe5001c7547 */ /* 0x000fea000b83ffff */
.L_x_7:
[----:B0-23--:R-:W0:Y:S01]  /*2e80*/  LDC.64 R8, c[0x0][0x400] ;  /* 0x00010000ff087b82 */ /* 0x00de220000000a00 */
[----:B------:R-:W2:Y:S01]  /*2e90*/  LDCU.64 UR6, c[0x0][0x3c0] ;  /* 0x00007800ff0677ac */ /* 0x000ea20008000a00 */
[----:B------:R-:W-:Y:S01]  /*2ea0*/  VIADD R7, R4, UR12 ;  /* 0x0000000c04077c36 */ /* 0x000fe20008000000 */
[----:B------:R-:W3:Y:S01]  /*2eb0*/  LDCU.64 UR20, c[0x0][0x3d8] ;  /* 0x00007b00ff1477ac */ /* 0x000ee20008000a00 */
[----:B------:R-:W4:Y:S01]  /*2ec0*/  LDCU.64 UR22, c[0x0][0x3f0] ;  /* 0x00007e00ff1677ac */ /* 0x000f220008000a00 */
[----:B--2---:R-:W-:Y:S01]  /*2ed0*/  UIMAD UR5, UR13, UR6, URZ ;  /* 0x000000060d0572a4 */ /* 0x004fe2000f8e02ff */
[----:B------:R-:W-:Y:S01]  /*2ee0*/  IMAD R0, R7, UR7, RZ ;  /* 0x0000000707007c24 */ /* 0x000fe2000f8e02ff */
[----:B---3--:R-:W-:Y:S01]  /*2ef0*/  UIMAD UR6, UR13, UR20, URZ ;  /* 0x000000140d0672a4 */ /* 0x008fe2000f8e02ff */
[----:B0-----:R-:W-:Y:S01]  /*2f00*/  ISETP.GE.AND P0, PT, R9, 0x2, PT ;  /* 0x000000020900780c */ /* 0x001fe20003f06270 */
[----:B------:R-:W-:Y:S01]  /*2f10*/  IMAD R5, R7, UR21, RZ ;  /* 0x0000001507057c24 */ /* 0x000fe2000f8e02ff */
[----:B----4-:R-:W-:-:S02]  /*2f20*/  UIMAD UR7, UR13, UR22, URZ ;  /* 0x000000160d0772a4 */ /* 0x010fc4000f8e02ff */
[C---:B------:R-:W-:Y:S01]  /*2f30*/  ISETP.GE.OR P0, PT, R7.reuse, R8, !P0 ;  /* 0x000000080700720c */ /* 0x040fe20004706670 */
[----:B------:R-:W-:-:S12]  /*2f40*/  IMAD R6, R7, UR23, RZ ;  /* 0x0000001707067c24 */ /* 0x000fd8000f8e02ff */
[----:B------:R-:W-:Y:S05]  /*2f50*/  @P0 EXIT ;  /* 0x000000000000094d */ /* 0x000fea0003800000 */
[----:B------:R-:W-:Y:S01]  /*2f60*/  UIADD3 UR4, UPT, UPT, UR8, 0x1f, URZ ;  /* 0x0000001f08047890 */ /* 0x000fe2000fffe0ff */
[----:B------:R-:W-:Y:S01]  /*2f70*/  ISETP.GE.U32.AND P0, PT, R9, 0xc2, PT ;  /* 0x000000c20900780c */ /* 0x000fe20003f06070 */
[----:B------:R-:W-:Y:S01]  /*2f80*/  USHF.R.S32.HI UR19, URZ, 0x1f, UR5 ;  /* 0x0000001fff137899 */ /* 0x000fe20008011405 */
[----:B-1----:R-:W-:Y:S01]  /*2f90*/  IMAD R12, R4, R9, RZ ;  /* 0x00000009040c7224 */ /* 0x002fe200078e02ff */
[----:B------:R-:W-:Y:S01]  /*2fa0*/  USHF.R.U32.HI UR4, URZ, 0x5, UR4 ;  /* 0x00000005ff047899 */ /* 0x000fe20008011604 */
[----:B------:R-:W-:Y:S01]  /*2fb0*/  SHF.R.S32.HI R7, RZ, 0x1f, R0 ;  /* 0x0000001fff077819 */ /* 0x000fe20000011400 */
[----:B------:R-:W-:Y:S01]  /*2fc0*/  USHF.R.S32.HI UR20, URZ, 0x1f, UR6 ;  /* 0x0000001fff147899 */ /* 0x000fe20008011406 */
[----:B------:R-:W-:Y:S01]  /*2fd0*/  SHF.R.S32.HI R4, RZ, 0x1f, R5 ;  /* 0x0000001fff047819 */ /* 0x000fe20000011405 */
[----:B------:R-:W-:-:S04]  /*2fe0*/  UISETP.LT.U32.AND UP0, UPT, UR4, 0x1, UPT ;  /* 0x000000010400788c */ /* 0x000fc8000bf01070 */
[----:B------:R-:W-:-:S03]  /*2ff0*/  USEL UR9, UR4, 0x1, !UP0 ;  /* 0x0000000104097887 */ /* 0x000fc6000c000000 */
[----:B------:R-:W-:Y:S01]  /*3000*/  UMOV UR4, URZ ;  /* 0x000000ff00047c82 */ /* 0x000fe20008000000 */
[----:B------:R-:W-:Y:S08]  /*3010*/  @!P0 BRA `(.L_x_34) ;  /* 0x0000001800388947 */ /* 0x000ff00003800000 */
[----:B------:R-:W0:Y:S01]  /*3020*/  S2UR UR11, SR_CgaCtaId ;  /* 0x00000000000b79c3 */ /* 0x000e220000008800 */
[----:B------:R-:W1:Y:S01]  /*3030*/  LDCU.64 UR22, c[0x0][0x3b8] ;  /* 0x00007700ff1677ac */ /* 0x000e620008000a00 */
[----:B------:R-:W-:Y:S01]  /*3040*/  IADD3 R8, P0, PT, R0, UR5, RZ ;  /* 0x0000000500087c10 */ /* 0x000fe2000ff1e0ff */
[----:B------:R-:W-:Y:S01]  /*3050*/  IMAD R21, R3, 0x2, R12 ;  /* 0x0000000203157824 */ /* 0x000fe200078e020c */
[----:B------:R-:W-:Y:S02]  /*3060*/  ULOP3.LUT UR4, UR9, 0x3fffffc, URZ, 0xc0, !UPT ;  /* 0x03fffffc09047892 */ /* 0x000fe4000f8ec0ff */
[----:B------:R-:W-:Y:S01]  /*3070*/  IADD3.X R9, PT, PT, R7, UR19, RZ, P0, !PT ;  /* 0x0000001307097c10 */ /* 0x000fe200087fe4ff */
[----:B------:R-:W-:Y:S01]  /*3080*/  VIADD R23, R3, UR8 ;  /* 0x0000000803177c36 */ /* 0x000fe20008000000 */
[----:B------:R-:W-:Y:S01]  /*3090*/  UMOV UR9, 0x400 ;  /* 0x0000040000097882 */ /* 0x000fe20000000000 */
[----:B------:R-:W-:Y:S01]  /*30a0*/  UIADD3 UR18, UPT, UPT, -UR4, URZ, URZ ;  /* 0x000000ff04127290 */ /* 0x000fe2000fffe1ff */
[----:B------:R-:W-:Y:S01]  /*30b0*/  LEA R21, R21, 0x80, 0x1 ;  /* 0x0000008015157811 */ /* 0x000fe200078e08ff */
[----:B------:R-:W-:Y:S01]  /*30c0*/  UIADD3 UR10, UPT, UPT, UR9, 0x3b8, URZ ;  /* 0x000003b8090a7890 */ /* 0x000fe2000fffe0ff */
[----:B------:R-:W-:Y:S01]  /*30d0*/  IMAD.MOV.U32 R20, RZ, RZ, R3 ;  /* 0x000000ffff147224 */ /* 0x000fe200078e0003 */
[----:B------:R-:W-:-:S02]  /*30e0*/  UISETP.GE.AND UP0, UPT, UR18, URZ, UPT ;  /* 0x000000ff1200728c */ /* 0x000fc4000bf06270 */
[----:B------:R-:W-:Y:S01]  /*30f0*/  UIADD3 UR9, UPT, UPT, UR9, 0x13b8, URZ ;  /* 0x000013b809097890 */ /* 0x000fe2000fffe0ff */
[----:B------:R-:W2:Y:S01]  /*3100*/  LDCU.64 UR12, c[0x0][0x3d0] ;  /* 0x00007a00ff0c77ac */ /* 0x000ea20008000a00 */
[C---:B-1----:R-:W-:Y:S01]  /*3110*/  LEA R10, P0, R8.reuse, UR22, 0x1 ;  /* 0x00000016080a7c11 */ /* 0x042fe2000f8008ff */
[----:B------:R-:W1:Y:S03]  /*3120*/  LDCU.64 UR14, c[0x0][0x3e8] ;  /* 0x00007d00ff0e77ac */ /* 0x000e660008000a00 */
[----:B------:R-:W-:Y:S01]  /*3130*/  LEA.HI.X R11, R8, UR23, R9, 0x1, P0 ;  /* 0x00000017080b7c11 */ /* 0x000fe200080f0c09 */
[----:B------:R-:W-:Y:S01]  /*3140*/  VIADD R9, R6, UR7 ;  /* 0x0000000706097c36 */ /* 0x000fe20008000000 */
[----:B0-----:R-:W-:Y:S02]  /*3150*/  ULEA UR10, UR11, UR10, 0x18 ;  /* 0x0000000a0b0a7291 */ /* 0x001fe4000f8ec0ff */
[----:B------:R-:W-:-:S04]  /*3160*/  ULEA UR9, UR11, UR9, 0x18 ;  /* 0x000000090b097291 */ /* 0x000fc8000f8ec0ff */
[C---:B------:R-:W-:Y:S02]  /*3170*/  IADD3 R8, PT, PT, R21.reuse, UR10, RZ ;  /* 0x0000000a15087c10 */ /* 0x040fe4000fffe0ff */
[----:B------:R-:W-:Y:S01]  /*3180*/  VIADD R21, R21, UR9 ;  /* 0x0000000915157c36 */ /* 0x000fe20008000000 */
[----:B--2---:R-:W-:Y:S06]  /*3190*/  BRA.U UP0, `(.L_x_35) ;  /* 0x0000001100fc7547 */ /* 0x004fec000b800000 */
[----:B------:R-:W-:Y:S02]  /*31a0*/  UIADD3 UR9, UPT, UPT, -UR18, URZ, URZ ;  /* 0x000000ff12097290 */ /* 0x000fe4000fffe1ff */
[----:B------:R-:W-:Y:S02]  /*31b0*/  UPLOP3.LUT UP0, UPT, UPT, UPT, UPT, 0x80, 0x8 ;  /* 0x000000000008789c */ /* 0x000fe40003f0f070 */
[----:B------:R-:W-:-:S09]  /*31c0*/  UISETP.GT.AND UP1, UPT, UR9, 0xc, UPT ;  /* 0x0000000c0900788c */ /* 0x000fd2000bf24270 */
[----:B------:R-:W-:Y:S05]  /*31d0*/  BRA.U !UP1, `(.L_x_36) ;  /* 0x0000000d09347547 */ /* 0x000fea000b800000 */
[----:B------:R-:W0:Y:S01]  /*31e0*/  LDCU.64 UR10, c[0x0][0x3d0] ;  /* 0x00007a00ff0a77ac */ /* 0x000e220008000a00 */
[----:B------:R-:W2:Y:S01]  /*31f0*/  LDCU.64 UR22, c[0x0][0x3e8] ;  /* 0x00007d00ff1677ac */ /* 0x000ea20008000a00 */
[----:B------:R-:W-:-:S11]  /*3200*/  UPLOP3.LUT UP0, UPT, UPT, UPT, UPT, 0x40, 0x4 ;  /* 0x000000000004789c */ /* 0x000fd60003f0e870 */
.L_x_37:
[----:B----4-:R-:W3:Y:S01]  /*3210*/  LDS.U16 R24, [R8+-0x80] ;  /* 0xffff800008187984 */ /* 0x010ee20000000400 */
[----:B------:R-:W-:Y:S01]  /*3220*/  IADD3 R13, P1, PT, R5, UR6, RZ ;  /* 0x00000006050d7c10 */ /* 0x000fe2000ff3e0ff */
[----:B------:R-:W-:Y:S02]  /*3230*/  USHF.R.S32.HI UR9, URZ, 0x1f, UR7 ;  /* 0x0000001fff097899 */ /* 0x000fe40008011407 */
[----:B------:R-:W-:Y:S01]  /*3240*/  IADD3 RZ, P2, PT, R6, UR7, RZ ;  /* 0x0000000706ff7c10 */ /* 0x000fe2000ff5e0ff */
[----:B------:R-:W4:Y:S01]  /*3250*/  LDS.U16 R29, [R8+-0x7e] ;  /* 0xffff8200081d7984 */ /* 0x000f220000000400 */
[C---:B------:R-:W-:Y:S01]  /*3260*/  IADD3 R13, P0, PT, R20.reuse, R13, RZ ;  /* 0x0000000d140d7210 */ /* 0x040fe20007f1e0ff */
[----:B------:R-:W-:Y:S01]  /*3270*/  IMAD.WIDE.U32 R18, R20, 0x2, R10 ;  /* 0x0000000214127825 */ /* 0x000fe200078e000a */
[----:B------:R-:W-:Y:S01]  /*3280*/  IADD3.X R16, PT, PT, R4, UR20, RZ, P1, !PT ;  /* 0x0000001404107c10 */ /* 0x000fe20008ffe4ff */
[----:B------:R-:W5:Y:S01]  /*3290*/  LDS.U16 R22, [R21+-0x80] ;  /* 0xffff800015167984 */ /* 0x000f620000000400 */
[----:B------:R-:W-:Y:S01]  /*32a0*/  SHF.R.S32.HI R15, RZ, 0x1f, R6 ;  /* 0x0000001fff0f7819 */ /* 0x000fe20000011406 */
[----:B------:R-:W-:Y:S01]  /*32b0*/  UIADD3 UR18, UPT, UPT, UR18, 0x10, URZ ;  /* 0x0000001012127890 */ /* 0x000fe2000fffe0ff */
[----:B------:R-:W-:Y:S01]  /*32c0*/  IADD3 R14, P1, PT, R20, R9, RZ ;  /* 0x00000009140e7210 */ /* 0x000fe20007f3e0ff */
[----:B------:R-:W1:Y:S01]  /*32d0*/  LDS.U16 R27, [R21+-0x7e] ;  /* 0xffff8200151b7984 */ /* 0x000e620000000400 */
[----:B------:R-:W-:Y:S01]  /*32e0*/  IMAD.X R16, RZ, RZ, R16, P0 ;  /* 0x000000ffff107224 */ /* 0x000fe200000e0610 */
[----:B------:R-:W-:Y:S01]  /*32f0*/  IADD3.X R15, PT, PT, R15, UR9, RZ, P2, !PT ;  /* 0x000000090f0f7c10 */ /* 0x000fe200097fe4ff */
[----:B------:R-:W-:Y:S01]  /*3300*/  UISETP.GE.AND UP1, UPT, UR18, -0xc, UPT ;  /* 0xfffffff41200788c */ /* 0x000fe2000bf26270 */
[C---:B0-----:R-:W-:Y:S01]  /*3310*/  LEA R12, P0, R13.reuse, UR10, 0x1 ;  /* 0x0000000a0d0c7c11 */ /* 0x041fe2000f8008ff */
[----:B------:R-:W0:Y:S01]  /*3320*/  LDS.U16 R25, [R8+-0x40] ;  /* 0xffffc00008197984 */ /* 0x000e220000000400 */
[----:B------:R-:W-:Y:S01]  /*3330*/  IADD3 RZ, P2, PT, R6, UR7, RZ ;  /* 0x0000000706ff7c10 */ /* 0x000fe2000ff5e0ff */
[----:B------:R-:W-:Y:S01]  /*3340*/  IMAD.X R15, RZ, RZ, R15, P1 ;  /* 0x000000ffff0f7224 */ /* 0x000fe200008e060f */
[----:B------:R-:W-:Y:S01]  /*3350*/  LEA.HI.X R13, R13, UR11, R16, 0x1, P0 ;  /* 0x0000000b0d0d7c11 */ /* 0x000fe200080f0c10 */
[----:B------:R-:W0:Y:S01]  /*3360*/  LDS.U16 R28, [R8+-0x3e] ;  /* 0xffffc200081c7984 */ /* 0x000e220000000400 */
[----:B--2---:R-:W-:-:S03]  /*3370*/  LEA R16, P0, R14, UR22, 0x1 ;  /* 0x000000160e107c11 */ /* 0x004fc6000f8008ff */
[----:B------:R-:W-:Y:S01]  /*3380*/  LDS.U16 R26, [R21] ;  /* 0x00000000151a7984 */ /* 0x000fe20000000400 */
[----:B------:R-:W-:Y:S01]  /*3390*/  LEA.HI.X R17, R14, UR23, R15, 0x1, P0 ;  /* 0x000000170e117c11 */ /* 0x000fe200080f0c0f */
[----:B------:R-:W-:Y:S02]  /*33a0*/  IMAD.WIDE R14, R23, 0x2, R10 ;  /* 0x00000002170e7825 */ /* 0x000fe400078e020a */
[----:B---3--:R-:W-:Y:S04]  /*33b0*/  STG.E.U16 desc[UR16][R18.64], R24 ;  /* 0x0000001812007986 */ /* 0x008fe8000c101510 */
[----:B----4-:R-:W-:Y:S04]  /*33c0*/  STG.E.U16 desc[UR16][R14.64], R29 ;  /* 0x0000001d0e007986 */ /* 0x010fe8000c101510 */
[----:B-----5:R-:W-:Y:S04]  /*33d0*/  STG.E.U16 desc[UR16][R12.64], R22 ;  /* 0x000000160c007986 */ /* 0x020fe8000c101510 */
[----:B------:R-:W2:Y:S04]  /*33e0*/  LDS.U16 R29, [R21+-0x40] ;  /* 0xffffc000151d7984 */ /* 0x000ea80000000400 */
[----:B-1----:R-:W-:Y:S04]  /*33f0*/  STG.E.U16 desc[UR16][R16.64], R27 ;  /* 0x0000001b10007986 */ /* 0x002fe8000c101510 */
[----:B------:R-:W1:Y:S04]  /*3400*/  LDS.U16 R27, [R21+-0x3e] ;  /* 0xffffc200151b7984 */ /* 0x000e680000000400 */
[----:B------:R-:W3:Y:S04]  /*3410*/  LDS.U16 R22, [R8] ;  /* 0x0000000008167984 */ /* 0x000ee80000000400 */
[----:B------:R-:W4:Y:S04]  /*3420*/  LDS.U16 R24, [R8+0x2] ;  /* 0x0000020008187984 */ /* 0x000f280000000400 */
[----:B0-----:R-:W-:Y:S04]  /*3430*/  STG.E.U16 desc[UR16][R18.64+0x40], R25 ;  /* 0x0000401912007986 */ /* 0x001fe8000c101510 */
[----:B------:R-:W-:Y:S04]  /*3440*/  STG.E.U16 desc[UR16][R14.64+0x40], R28 ;  /* 0x0000401c0e007986 */ /* 0x000fe8000c101510 */
[----:B------:R-:W0:Y:S04]  /*3450*/  LDS.U16 R25, [R21+0x2] ;  /* 0x0000020015197984 */ /* 0x000e280000000400 */
[----:B------:R-:W-:Y:S04]  /*3460*/  LDS.U16 R28, [R21+0x40] ;  /* 0x00004000151c7984 */ /* 0x000fe80000000400 */
[----:B--2---:R-:W-:Y:S04]  /*3470*/  STG.E.U16 desc[UR16][R12.64+0x40], R29 ;  /* 0x0000401d0c007986 */ /* 0x004fe8000c101510 */
[----:B------:R-:W-:Y:S04]  /*3480*/  LDS.U16 R29, [R8+0x80] ;  /* 0x00008000081d7984 */ /* 0x000fe80000000400 */
[----:B-1----:R-:W-:Y:S04]  /*3490*/  STG.E.U16 desc[UR16][R16.64+0x40], R27 ;  /* 0x0000401b10007986 */ /* 0x002fe8000c101510 */
[----:B---3--:R-:W-:Y:S04]  /*34a0*/  STG.E.U16 desc[UR16][R18.64+0x80], R22 ;  /* 0x0000801612007986 */ /* 0x008fe8000c101510 */
[----:B----4-:R-:W-:Y:S04]  /*34b0*/  STG.E.U16 desc[UR16][R14.64+0x80], R24 ;  /* 0x000080180e007986 */ /* 0x010fe8000c101510 */
[----:B------:R-:W1:Y:S04]  /*34c0*/  LDS.U16 R22, [R8+0x40] ;  /* 0x0000400008167984 */ /* 0x000e680000000400 */
[----:B------:R-:W-:Y:S04]  /*34d0*/  STG.E.U16 desc[UR16][R12.64+0x80], R26 ;  /* 0x0000801a0c007986 */ /* 0x000fe8000c101510 */
[----:B------:R-:W2:Y:S04]  /*34e0*/  LDS.U16 R26, [R8+0x42] ;  /* 0x00004200081a7984 */ /* 0x000ea80000000400 */
[----:B------:R-:W3:Y:S04]  /*34f0*/  LDS.U16 R24, [R21+0x42] ;  /* 0x0000420015187984 */ /* 0x000ee80000000400 */
[----:B0-----:R-:W-:Y:S04]  /*3500*/  STG.E.U16 desc[UR16][R16.64+0x80], R25 ;  /* 0x0000801910007986 */ /* 0x001fe8000c101510 */
[----:B------:R-:W0:Y:S04]  /*3510*/  LDS.U16 R25, [R8+0x82] ;  /* 0x0000820008197984 */ /* 0x000e280000000400 */
[----:B------:R-:W4:Y:S04]  /*3520*/  LDS.U16 R27, [R21+0x80] ;  /* 0x00008000151b7984 */ /* 0x000f280000000400 */
[----:B-1----:R1:W-:Y:S04]  /*3530*/  STG.E.U16 desc[UR16][R18.64+0xc0], R22 ;  /* 0x0000c01612007986 */ /* 0x0023e8000c101510 */
[----:B------:R-:W5:Y:S04]  /*3540*/  LDS.U16 R22, [R21+0x82] ;  /* 0x0000820015167984 */ /* 0x000f680000000400 */
[----:B--2---:R-:W-:Y:S04]  /*3550*/  STG.E.U16 desc[UR16][R14.64+0xc0], R26 ;  /* 0x0000c01a0e007986 */ /* 0x004fe8000c101510 */
[----:B------:R2:W-:Y:S01]  /*3560*/  STG.E.U16 desc[UR16][R12.64+0xc0], R28 ;  /* 0x0000c01c0c007986 */ /* 0x0005e2000c101510 */
[----:B-1----:R-:W-:Y:S01]  /*3570*/  VIADD R18, R20, 0x80 ;  /* 0x0000008014127836 */ /* 0x002fe20000000000 */
[----:B------:R-:W-:-:S02]  /*3580*/  IADD3 R19, P1, PT, R5, UR6, RZ ;  /* 0x0000000605137c10 */ /* 0x000fc4000ff3e0ff */
[----:B---3--:R1:W-:Y:S02]  /*3590*/  STG.E.U16 desc[UR16][R16.64+0xc0], R24 ;  /* 0x0000c01810007986 */ /* 0x0083e4000c101510 */
[----:B------:R-:W-:Y:S02]  /*35a0*/  IADD3 R19, P0, PT, R18, R19, RZ ;  /* 0x0000001312137210 */ /* 0x000fe40007f1e0ff */
[----:B------:R-:W3:Y:S01]  /*35b0*/  LDS.U16 R24, [R8+0xc0] ;  /* 0x0000c00008187984 */ /* 0x000ee20000000400 */
[----:B--2---:R-:W-:Y:S02]  /*35c0*/  SHF.R.S32.HI R12, RZ, 0x1f, R6 ;  /* 0x0000001fff0c7819 */ /* 0x004fe40000011406 */
[----:B------:R-:W-:Y:S02]  /*35d0*/  IADD3.X R28, PT, PT, R4, UR20, RZ, P1, !PT ;  /* 0x00000014041c7c10 */ /* 0x000fe40008ffe4ff */
[----:B------:R-:W-:Y:S02]  /*35e0*/  IADD3.X R26, PT, PT, R12, UR9, RZ, P2, !PT ;  /* 0x000000090c1a7c10 */ /* 0x000fe400097fe4ff */
[----:B------:R-:W-:Y:S01]  /*35f0*/  IADD3 R15, P1, PT, R18, R9, RZ ;  /* 0x00000009120f7210 */ /* 0x000fe20007f3e0ff */
[----:B------:R-:W-:Y:S01]  /*3600*/  IMAD.X R28, RZ, RZ, R28, P0 ;  /* 0x000000ffff1c7224 */ /* 0x000fe200000e061c */
[----:B------:R-:W-:-:S02]  /*3610*/  LEA R12, P0, R19, UR10, 0x1 ;  /* 0x0000000a130c7c11 */ /* 0x000fc4000f8008ff */
[----:B-1----:R-:W-:Y:S01]  /*3620*/  IADD3 R17, PT, PT, R23, 0x80, RZ ;  /* 0x0000008017117810 */ /* 0x002fe20007ffe0ff */
[----:B------:R-:W-:Y:S01]  /*3630*/  IMAD.X R26, RZ, RZ, R26, P1 ;  /* 0x000000ffff1a7224 */ /* 0x000fe200008e061a */
[----:B------:R-:W-:Y:S02]  /*3640*/  LEA R14, P1, R15, UR22, 0x1 ;  /* 0x000000160f0e7c11 */ /* 0x000fe4000f8208ff */
[----:B------:R-:W-:Y:S01]  /*3650*/  LEA.HI.X R13, R19, UR11, R28, 0x1, P0 ;  /* 0x0000000b130d7c11 */ /* 0x000fe200080f0c1c */
[----:B------:R-:W-:Y:S01]  /*3660*/  IMAD.WIDE.U32 R18, R18, 0x2, R10 ;  /* 0x0000000212127825 */ /* 0x000fe200078e000a */
[----:B------:R-:W-:Y:S01]  /*3670*/  LEA.HI.X R15, R15, UR23, R26, 0x1, P1 ;  /* 0x000000170f0f7c11 */ /* 0x000fe200088f0c1a */
[----:B------:R-:W-:Y:S01]  /*3680*/  LDS.U16 R28, [R21+0xc0] ;  /* 0x0000c000151c7984 */ /* 0x000fe20000000400 */
[----:B------:R-:W-:Y:S01]  /*3690*/  IADD3 RZ, P2, PT, R6, UR7, RZ ;  /* 0x0000000706ff7c10 */ /* 0x000fe2000ff5e0ff */
[----:B------:R-:W-:Y:S02]  /*36a0*/  IMAD.WIDE R16, R17, 0x2, R10 ;  /* 0x0000000211107825 */ /* 0x000fe400078e020a */
[----:B------:R-:W-:Y:S04]  /*36b0*/  STG.E.U16 desc[UR16][R18.64], R29 ;  /* 0x0000001d12007986 */ /* 0x000fe8000c101510 */
[----:B0-----:R-:W-:Y:S04]  /*36c0*/  STG.E.U16 desc[UR16][R16.64], R25 ;  /* 0x0000001910007986 */ /* 0x001fe8000c101510 */
[----:B------:R-:W0:Y:S04]  /*36d0*/  LDS.U16 R26, [R8+0xc2] ;  /* 0x0000c200081a7984 */ /* 0x000e280000000400 */
[----:B----4-:R-:W-:Y:S04]  /*36e0*/  STG.E.U16 desc[UR16][R12.64], R27 ;  /* 0x0000001b0c007986 */ /* 0x010fe8000c101510 */
[----:B-----5:R-:W-:Y:S04]  /*36f0*/  STG.E.U16 desc[UR16][R14.64], R22 ;  /* 0x000000160e007986 */ /* 0x020fe8000c101510 */
[----:B------:R-:W1:Y:S04]  /*3700*/  LDS.U16 R25, [R21+0xc2] ;  /* 0x0000c20015197984 */ /* 0x000e680000000400 */
[----:B---3--:R-:W-:Y:S04]  /*3710*/  STG.E.U16 desc[UR16][R18.64+0x40], R24 ;  /* 0x0000401812007986 */ /* 0x008fe8000c101510 */
[----:B------:R-:W2:Y:S04]  /*3720*/  LDS.U16 R29, [R8+0x100] ;  /* 0x00010000081d7984 */ /* 0x000ea80000000400 */
[----:B------:R-:W3:Y:S04]  /*3730*/  LDS.U16 R24, [R8+0x102] ;  /* 0x0001020008187984 */ /* 0x000ee80000000400 */
[----:B------:R-:W-:Y:S04]  /*3740*/  LDS.U16 R27, [R21+0x102] ;  /* 0x00010200151b7984 */ /* 0x000fe80000000400 */
[----:B------:R-:W-:Y:S04]  /*3750*/  LDS.U16 R22, [R21+0x142] ;  /* 0x0001420015167984 */ /* 0x000fe80000000400 */
[----:B0-----:R-:W-:Y:S04]  /*3760*/  STG.E.U16 desc[UR16][R16.64+0x40], R26 ;  /* 0x0000401a10007986 */ /* 0x001fe8000c101510 */
[----:B------:R-:W-:Y:S04]  /*3770*/  STG.E.U16 desc[UR16][R12.64+0x40], R28 ;  /* 0x0000401c0c007986 */ /* 0x000fe8000c101510 */
[----:B------:R-:W0:Y:S04]  /*3780*/  LDS.U16 R26, [R21+0x100] ;  /* 0x00010000151a7984 */ /* 0x000e280000000400 */
[----:B-1----:R-:W-:Y:S04]  /*3790*/  STG.E.U16 desc[UR16][R14.64+0x40], R25 ;  /* 0x000040190e007986 */ /* 0x002fe8000c101510 */
[----:B------:R-:W1:Y:S04]  /*37a0*/  LDS.U16 R28, [R8+0x140] ;  /* 0x00014000081c7984 */ /* 0x000e680000000400 */
[----:B--2---:R-:W-:Y:S04]  /*37b0*/  STG.E.U16 desc[UR16][R18.64+0x80], R29 ;  /* 0x0000801d12007986 */ /* 0x004fe8000c101510 */
[----:B---3--:R-:W-:Y:S04]  /*37c0*/  STG.E.U16 desc[UR16][R16.64+0x80], R24 ;  /* 0x0000801810007986 */ /* 0x008fe8000c101510 */
[----:B------:R-:W2:Y:S04]  /*37d0*/  LDS.U16 R24, [R8+0x142] ;  /* 0x0001420008187984 */ /* 0x000ea80000000400 */
[----:B------:R-:W3:Y:S04]  /*37e0*/  LDS.U16 R29, [R21+0x140] ;  /* 0x00014000151d7984 */ /* 0x000ee80000000400 */
[----:B------:R-:W4:Y:S04]  /*37f0*/  LDS.U16 R25, [R8+0x180] ;  /* 0x0001800008197984 */ /* 0x000f280000000400 */
[----:B0-----:R0:W-:Y:S04]  /*3800*/  STG.E.U16 desc[UR16][R12.64+0x80], R26 ;  /* 0x0000801a0c007986 */ /* 0x0011e8000c101510 */
[----:B------:R-:W-:Y:S04]  /*3810*/  STG.E.U16 desc[UR16][R14.64+0x80], R27 ;  /* 0x0000801b0e007986 */ /* 0x000fe8000c101510 */
[----:B-1----:R1:W-:Y:S01]  /*3820*/  STG.E.U16 desc[UR16][R18.64+0xc0], R28 ;  /* 0x0000c01c12007986 */ /* 0x0023e2000c101510 */
[----:B0-----:R-:W-:-:S03]  /*3830*/  VIADD R26, R20, 0x100 ;  /* 0x00000100141a7836 */ /* 0x001fc60000000000 */
[----:B------:R-:W0:Y:S04]  /*3840*/  LDS.U16 R27, [R8+0x182] ;  /* 0x00018200081b7984 */ /* 0x000e280000000400 */
[----:B--2---:R-:W-:Y:S01]  /*3850*/  STG.E.U16 desc[UR16][R16.64+0xc0], R24 ;  /* 0x0000c01810007986 */ /* 0x004fe2000c101510 */
[----:B-1----:R-:W-:-:S03]  /*3860*/  VIADD R28, R23, 0x100 ;  /* 0x00000100171c7836 */ /* 0x002fc60000000000 */
[----:B---3--:R1:W-:Y:S04]  /*3870*/  STG.E.U16 desc[UR16][R12.64+0xc0], R29 ;  /* 0x0000c01d0c007986 */ /* 0x0083e8000c101510 */
[----:B------:R-:W2:Y:S04]  /*3880*/  LDS.U16 R29, [R21+0x180] ;  /* 0x00018000151d7984 */ /* 0x000ea80000000400 */
[----:B------:R3:W-:Y:S01]  /*3890*/  STG.E.U16 desc[UR16][R14.64+0xc0], R22 ;  /* 0x0000c0160e007986 */ /* 0x0007e2000c101510 */
[----:B-1----:R-:W-:-:S03]  /*38a0*/  IADD3 R13, P1, PT, R5, UR6, RZ ;  /* 0x00000006050d7c10 */ /* 0x002fc6000ff3e0ff */
[----:B------:R-:W1:Y:S01]  /*38b0*/  LDS.U16 R24, [R21+0x182] ;  /* 0x0001820015187984 */ /* 0x000e620000000400 */
[----:B------:R-:W-:Y:S02]  /*38c0*/  SHF.R.S32.HI R12, RZ, 0x1f, R6 ;  /* 0x0000001fff0c7819 */ /* 0x000fe40000011406 */
[----:B------:R-:W-:Y:S01]  /*38d0*/  IADD3 R18, P0, PT, R26, R13, RZ ;  /* 0x0000000d1a127210 */ /* 0x000fe20007f1e0ff */
[----:B------:R-:W5:Y:S01]  /*38e0*/  LDS.U16 R22, [R8+0x1c0] ;  /* 0x0001c00008167984 */ /* 0x000f620000000400 */
[----:B------:R-:W-:Y:S02]  /*38f0*/  IADD3.X R19, PT, PT, R4, UR20, RZ, P1, !PT ;  /* 0x0000001404137c10 */ /* 0x000fe40008ffe4ff */
[----:B------:R-:W-:Y:S01]  /*3900*/  IADD3.X R16, PT, PT, R12, UR9, RZ, P2, !PT ;  /* 0x000000090c107c10 */ /* 0x000fe200097fe4ff */
[----:B---3--:R-:W-:Y:S01]  /*3910*/  IMAD.WIDE R14, R28, 0x2, R10 ;  /* 0x000000021c0e7825 */ /* 0x008fe200078e020a */
[----:B------:R-:W-:Y:S01]  /*3920*/  IADD3 R17, P1, PT, R26, R9, RZ ;  /* 0x000000091a117210 */ /* 0x000fe20007f3e0ff */
[----:B------:R-:W-:Y:S01]  /*3930*/  LDS.U16 R28, [R21+0x1c0] ;  /* 0x0001c000151c7984 */ /* 0x000fe20000000400 */
[----:B------:R-:W-:Y:S01]  /*3940*/  IADD3 RZ, P2, PT, R6, UR7, RZ ;  /* 0x0000000706ff7c10 */ /* 0x000fe2000ff5e0ff */
[----:B------:R-:W-:Y:S01]  /*3950*/  IMAD.X R13, RZ, RZ, R19, P0 ;  /* 0x000000ffff0d7224 */ /* 0x000fe200000e0613 */
[----:B------:R-:W-:-:S04]  /*3960*/  LEA R12, P0, R18, UR10, 0x1 ;  /* 0x0000000a120c7c11 */ /* 0x000fc8000f8008ff */
[----:B------:R-:W-:Y:S01]  /*3970*/  LEA.HI.X R13, R18, UR11, R13, 0x1, P0 ;  /* 0x0000000b120d7c11 */ /* 0x000fe200080f0c0d */
[----:B------:R-:W-:Y:S01]  /*3980*/  IMAD.X R18, RZ, RZ, R16, P1 ;  /* 0x000000ffff127224 */ /* 0x000fe200008e0610 */
[----:B------:R-:W-:-:S04]  /*3990*/  LEA R16, P0, R17, UR22, 0x1 ;  /* 0x0000001611107c11 */ /* 0x000fc8000f8008ff */
[----:B------:R-:W-:Y:S01]  /*39a0*/  LEA.HI.X R17, R17, UR23, R18, 0x1, P0 ;  /* 0x0000001711117c11 */ /* 0x000fe200080f0c12 */
[----:B------:R-:W-:Y:S02]  /*39b0*/  IMAD.WIDE.U32 R18, R26, 0x2, R10 ;  /* 0x000000021a127825 */ /* 0x000fe400078e000a */
[----:B------:R-:W3:Y:S04]  /*39c0*/  LDS.U16 R26, [R8+0x1c2] ;  /* 0x0001c200081a7984 */ /* 0x000ee80000000400 */
[----:B----4-:R-:W-:Y:S04]  /*39d0*/  STG.E.U16 desc[UR16][R18.64], R25 ;  /* 0x0000001912007986 */ /* 0x010fe8000c101510 */
[----:B------:R-:W4:Y:S04]  /*39e0*/  LDS.U16 R25, [R21+0x1c2] ;  /* 0x0001c20015197984 */ /* 0x000f280000000400 */
[----:B0-----:R-:W-:Y:S04]  /*39f0*/  STG.E.U16 desc[UR16][R14.64], R27 ;  /* 0x0000001b0e007986 */ /* 0x001fe8000c101510 */
[----:B------:R-:W0:Y:S04]  /*3a00*/  LDS.U16 R27, [R8+0x200] ;  /* 0x00020000081b7984 */ /* 0x000e280000000400 */
[----:B--2---:R-:W-:Y:S04]  /*3a10*/  STG.E.U16 desc[UR16][R12.64], R29 ;  /* 0x0000001d0c007986 */ /* 0x004fe8000c101510 */
[----:B-1----:R-:W-:Y:S04]  /*3a20*/  STG.E.U16 desc[UR16][R16.64], R24 ;  /* 0x0000001810007986 */ /* 0x002fe8000c101510 */
[----:B-----5:R-:W-:Y:S04]  /*3a30*/  STG.E.U16 desc[UR16][R18.64+0x40], R22 ;  /* 0x0000401612007986 */ /* 0x020fe8000c101510 */
[----:B------:R-:W1:Y:S04]  /*3a40*/  LDS.U16 R29, [R8+0x202] ;  /* 0x00020200081d7984 */ /* 0x000e680000000400 */
[----:B------:R-:W-:Y:S04]  /*3a50*/  LDS.U16 R22, [R8+0x242] ;  /* 0x0002420008167984 */ /* 0x000fe80000000400 */
[----:B---3--:R-:W-:Y:S04]  /*3a60*/  STG.E.U16 desc[UR16][R14.64+0x40], R26 ;  /* 0x0000401a0e007986 */ /* 0x008fe8000c101510 */
[----:B------:R-:W-:Y:S04]  /*3a70*/  STG.E.U16 desc[UR16][R12.64+0x40], R28 ;  /* 0x0000401c0c007986 */ /* 0x000fe8000c101510 */
[----:B------:R-:W2:Y:S04]  /*3a80*/  LDS.U16 R28, [R21+0x200] ;  /* 0x00020000151c7984 */ /* 0x000ea80000000400 */
[----:B----4-:R-:W-:Y:S04]  /*3a90*/  STG.E.U16 desc[UR16][R16.64+0x40], R25 ;  /* 0x0000401910007986 */ /* 0x010fe8000c101510 */
[----:B------:R-:W3:Y:S04]  /*3aa0*/  LDS.U16 R25, [R21+0x202] ;  /* 0x0002020015197984 */ /* 0x000ee80000000400 */
[----:B0-----:R-:W-:Y:S04]  /*3ab0*/  STG.E.U16 desc[UR16][R18.64+0x80], R27 ;  /* 0x0000801b12007986 */ /* 0x001fe8000c101510 */
[----:B------:R-:W0:Y:S04]  /*3ac0*/  LDS.U16 R27, [R8+0x240] ;  /* 0x00024000081b7984 */ /* 0x000e280000000400 */
[----:B------:R-:W4:Y:S04]  /*3ad0*/  LDS.U16 R26, [R21+0x240] ;  /* 0x00024000151a7984 */ /* 0x000f280000000400 */
[----:B-1----:R-:W-:Y:S04]  /*3ae0*/  STG.E.U16 desc[UR16][R14.64+0x80], R29 ;  /* 0x0000801d0e007986 */ /* 0x002fe8000c101510 */
[----:B------:R-:W1:Y:S04]  /*3af0*/  LDS.U16 R24, [R21+0x242] ;  /* 0x0002420015187984 */ /* 0x000e680000000400 */
[----:B------:R-:W-:Y:S04]  /*3b00*/  LDS.U16 R29, [R21+0x280] ;  /* 0x00028000151d7984 */ /* 0x000fe80000000400 */
[----:B--2---:R2:W-:Y:S04]  /*3b10*/  STG.E.U16 desc[UR16][R12.64+0x80], R28 ;  /* 0x0000801c0c007986 */ /* 0x0045e8000c101510 */
[----:B---3--:R-:W-:Y:S04]  /*3b20*/  STG.E.U16 desc[UR16][R16.64+0x80], R25 ;  /* 0x0000801910007986 */ /* 0x008fe8000c101510 */
[----:B------:R-:W3:Y:S01]  /*3b30*/  LDS.U16 R25, [R8+0x280] ;  /* 0x0002800008197984 */ /* 0x000ee20000000400 */
[----:B--2---:R-:W-:-:S02]  /*3b40*/  VIADD R28, R20, 0x180 ;  /* 0x00000180141c7836 */ /* 0x004fc40000000000 */
[----:B------:R-:W-:Y:S01]  /*3b50*/  VIADD R20, R20, 0x200 ;  /* 0x0000020014147836 */ /* 0x000fe20000000000 */
[----:B0-----:R0:W-:Y:S04]  /*3b60*/  STG.E.U16 desc[UR16][R18.64+0xc0], R27 ;  /* 0x0000c01b12007986 */ /* 0x0011e8000c101510 */
[----:B------:R2:W-:Y:S04]  /*3b70*/  STG.E.U16 desc[UR16][R14.64+0xc0], R22 ;  /* 0x0000c0160e007986 */ /* 0x0005e8000c101510 */
[----:B----4-:R4:W-:Y:S01]  /*3b80*/  STG.E.U16 desc[UR16][R12.64+0xc0], R26 ;  /* 0x0000c01a0c007986 */ /* 0x0109e2000c101510 */
[----:B0-----:R-:W-:-:S03]  /*3b90*/  SHF.R.S32.HI R18, RZ, 0x1f, R6 ;  /* 0x0000001fff127819 */ /* 0x001fc60000011406 */
[----:B------:R-:W0:Y:S01]  /*3ba0*/  LDS.U16 R27, [R8+0x282] ;  /* 0x00028200081b7984 */ /* 0x000e220000000400 */
[----:B--2---:R-:W-:-:S03]  /*3bb0*/  IADD3 R15, P1, PT, R5, UR6, RZ ;  /* 0x00000006050f7c10 */ /* 0x004fc6000ff3e0ff */
[----:B------:R-:W2:Y:S01]  /*3bc0*/  LDS.U16 R22, [R21+0x282] ;  /* 0x0002820015167984 */ /* 0x000ea20000000400 */
[----:B------:R-:W-:Y:S02]  /*3bd0*/  IADD3.X R19, PT, PT, R18, UR9, RZ, P2, !PT ;  /* 0x0000000912137c10 */ /* 0x000fe400097fe4ff */
[----:B------:R-:W-:Y:S01]  /*3be0*/  IADD3 R15, P0, PT, R28, R15, RZ ;  /* 0x0000000f1c0f7210 */ /* 0x000fe20007f1e0ff */
[C---:B----4-:R-:W-:Y:S01]  /*3bf0*/  VIADD R26, R23.reuse, 0x180 ;  /* 0x00000180171a7836 */ /* 0x050fe20000000000 */
[----:B------:R-:W-:Y:S01]  /*3c00*/  IADD3.X R14, PT, PT, R4, UR20, RZ, P1, !PT ;  /* 0x00000014040e7c10 */ /* 0x000fe20008ffe4ff */
[----:B-1----:R1:W-:Y:S01]  /*3c10*/  STG.E.U16 desc[UR16][R16.64+0xc0], R24 ;  /* 0x0000c01810007986 */ /* 0x0023e2000c101510 */
[----:B------:R-:W-:Y:S01]  /*3c20*/  IADD3 R13, P1, PT, R28, R9, RZ ;  /* 0x000000091c0d7210 */ /* 0x000fe20007f3e0ff */
[----:B------:R-:W-:Y:S02]  /*3c30*/  VIADD R23, R23, 0x200 ;  /* 0x0000020017177836 */ /* 0x000fe40000000000 */
[----:B------:R-:W-:Y:S01]  /*3c40*/  IMAD.X R18, RZ, RZ, R14, P0 ;  /* 0x000000ffff127224 */ /* 0x000fe200000e060e */
[C---:B------:R-:W-:Y:S01]  /*3c50*/  LEA R14, P0, R15.reuse, UR10, 0x1 ;  /* 0x0000000a0f0e7c11 */ /* 0x040fe2000f8008ff */
[----:B------:R-:W4:Y:S03]  /*3c60*/  LDS.U16 R24, [R8+0x2c0] ;  /* 0x0002c00008187984 */ /* 0x000f260000000400 */
[----:B------:R-:W-:-:S02]  /*3c70*/  LEA.HI.X R15, R15, UR11, R18, 0x1, P0 ;  /* 0x0000000b0f0f7c11 */ /* 0x000fc400080f0c12 */
[----:B------:R-:W-:Y:S01]  /*3c80*/  IADD3.X R18, PT, PT, RZ, R19, RZ, P1, !PT ;  /* 0x00000013ff127210 */ /* 0x000fe20000ffe4ff */
[----:B-1----:R-:W-:Y:S01]  /*3c90*/  IMAD.WIDE R16, R26, 0x2, R10 ;  /* 0x000000021a107825 */ /* 0x002fe200078e020a */
[C---:B------:R-:W-:Y:S01]  /*3ca0*/  LEA R12, P0, R13.reuse, UR22, 0x1 ;  /* 0x000000160d0c7c11 */ /* 0x040fe2000f8008ff */
[----:B------:R-:W1:Y:S03]  /*3cb0*/  LDS.U16 R26, [R8+0x2c2] ;  /* 0x0002c200081a7984 */ /* 0x000e660000000400 */
[----:B------:R-:W-:Y:S01]  /*3cc0*/  LEA.HI.X R13, R13, UR23, R18, 0x1, P0 ;  /* 0x000000170d0d7c11 */ /* 0x000fe200080f0c12 */
[----:B------:R-:W-:Y:S02]  /*3cd0*/  IMAD.WIDE.U32 R18, R28, 0x2, R10 ;  /* 0x000000021c127825 */ /* 0x000fe400078e000a */
[----:B------:R-:W5:Y:S04]  /*3ce0*/  LDS.U16 R28, [R21+0x2c0] ;  /* 0x0002c000151c7984 */ /* 0x000f680000000400 */
[----:B---3--:R-:W-:Y:S04]  /*3cf0*/  STG.E.U16 desc[UR16][R18.64], R25 ;  /* 0x0000001912007986 */ /* 0x008fe8000c101510 */
[----:B------:R-:W3:Y:S04]  /*3d00*/  LDS.U16 R25, [R21+0x2c2] ;  /* 0x0002c20015197984 */ /* 0x000ee80000000400 */
[----:B0-----:R-:W-:Y:S04]  /*3d10*/  STG.E.U16 desc[UR16][R16.64], R27 ;  /* 0x0000001b10007986 */ /* 0x001fe8000c101510 */
[----:B------:R-:W-:Y:S04]  /*3d20*/  STG.E.U16 desc[UR16][R14.64], R29 ;  /* 0x0000001d0e007986 */ /* 0x000fe8000c101510 */
[----:B--2---:R-:W-:Y:S04]  /*3d30*/  STG.E.U16 desc[UR16][R12.64], R22 ;  /* 0x000000160c007986 */ /* 0x004fe8000c101510 */
[----:B------:R-:W0:Y:S04]  /*3d40*/  LDS.U16 R27, [R8+0x300] ;  /* 0x00030000081b7984 */ /* 0x000e280000000400 */
[----:B----4-:R-:W-:Y:S04]  /*3d50*/  STG.E.U16 desc[UR16][R18.64+0x40], R24 ;  /* 0x0000401812007986 */ /* 0x010fe8000c101510 */
[----:B------:R-:W2:Y:S04]  /*3d60*/  LDS.U16 R29, [R8+0x302] ;  /* 0x00030200081d7984 */ /* 0x000ea80000000400 */
[----:B-1----:R-:W-:Y:S04]  /*3d70*/  STG.E.U16 desc[UR16][R16.64+0x40], R26 ;  /* 0x0000401a10007986 */ /* 0x002fe8000c101510 */
[----:B-----5:R-:W-:Y:S04]  /*3d80*/  STG.E.U16 desc[UR16][R14.64+0x40], R28 ;  /* 0x0000401c0e007986 */ /* 0x020fe8000c101510 */
[----:B------:R-:W-:Y:S04]  /*3d90*/  LDS.U16 R22, [R21+0x302] ;  /* 0x0003020015167984 */ /* 0x000fe80000000400 */
[----:B---3--:R-:W-:Y:S04]  /*3da0*/  STG.E.U16 desc[UR16][R12.64+0x40], R25 ;  /* 0x000040190c007986 */ /* 0x008fe8000c101510 */
[----:B------:R-:W1:Y:S04]  /*3db0*/  LDS.U16 R25, [R21+0x300] ;  /* 0x0003000015197984 */ /* 0x000e680000000400 */
[----:B------:R-:W3:Y:S04]  /*3dc0*/  LDS.U16 R24, [R8+0x340] ;  /* 0x0003400008187984 */ /* 0x000ee80000000400 */
[----:B------:R4:W5:Y:S04]  /*3dd0*/  LDS.U16 R26, [R8+0x342] ;  /* 0x00034200081a7984 */ /* 0x0009680000000400 */
[----:B0-----:R-:W-:Y:S04]  /*3de0*/  STG.E.U16 desc[UR16][R18.64+0x80], R27 ;  /* 0x0000801b12007986 */ /* 0x001fe8000c101510 */
[----:B------:R-:W0:Y:S01]  /*3df0*/  LDS.U16 R28, [R21+0x340] ;  /* 0x00034000151c7984 */ /* 0x000e220000000400 */
[----:B----4-:R-:W-:-:S03]  /*3e00*/  VIADD R8, R8, 0x400 ;  /* 0x0000040008087836 */ /* 0x010fc60000000000 */
[----:B--2---:R-:W-:Y:S04]  /*3e10*/  STG.E.U16 desc[UR16][R16.64+0x80], R29 ;  /* 0x0000801d10007986 */ /* 0x004fe8000c101510 */
[----:B-1----:R-:W-:Y:S04]  /*3e20*/  STG.E.U16 desc[UR16][R14.64+0x80], R25 ;  /* 0x000080190e007986 */ /* 0x002fe8000c101510 */
[----:B------:R1:W2:Y:S04]  /*3e30*/  LDS.U16 R25, [R21+0x342] ;  /* 0x0003420015197984 */ /* 0x0002a80000000400 */
[----:B------:R4:W-:Y:S04]  /*3e40*/  STG.E.U16 desc[UR16][R12.64+0x80], R22 ;  /* 0x000080160c007986 */ /* 0x0009e8000c101510 */
[----:B---3--:R4:W-:Y:S01]  /*3e50*/  STG.E.U16 desc[UR16][R18.64+0xc0], R24 ;  /* 0x0000c01812007986 */ /* 0x0089e2000c101510 */
[----:B-1----:R-:W-:-:S03]  /*3e60*/  VIADD R21, R21, 0x400 ;  /* 0x0000040015157836 */ /* 0x002fc60000000000 */
[----:B-----5:R4:W-:Y:S04]  /*3e70*/  STG.E.U16 desc[UR16][R16.64+0xc0], R26 ;  /* 0x0000c01a10007986 */ /* 0x0209e8000c101510 */
[----:B0-----:R4:W-:Y:S04]  /*3e80*/  STG.E.U16 desc[UR16][R14.64+0xc0], R28 ;  /* 0x0000c01c0e007986 */ /* 0x0019e8000c101510 */
[----:B--2---:R4:W-:Y:S01]  /*3e90*/  STG.E.U16 desc[UR16][R12.64+0xc0], R25 ;  /* 0x0000c0190c007986 */ /* 0x0049e2000c101510 */
[----:B------:R-:W-:Y:S05]  /*3ea0*/  BRA.U !UP1, `(.L_x_37) ;  /* 0xfffffff109d87547 */ /* 0x000fea000b83ffff */
.L_x_36:
[----:B------:R-:W-:-:S04]  /*3eb0*/  UIADD3 UR9, UPT, UPT, -UR18, URZ, URZ ;  /* 0x000000ff12097290 */ /* 0x000fc8000fffe1ff */
[----:B------:R-:W-:-:S09]  /*3ec0*/  UISETP.GT.AND UP1, UPT, UR9, 0x4, UPT ;  /* 0x000000040900788c */ /* 0x000fd2000bf24270 */
[----:B------:R-:W-:Y:S05]  /*3ed0*/  BRA.U !UP1, `(.L_x_38) ;  /* 0x0000000509a47547 */ /* 0x000fea000b800000 */
[----:B----4-:R-:W0:Y:S01]  /*3ee0*/  LDS.U16 R22, [R8+-0x80] ;  /* 0xffff800008167984 */ /* 0x010e220000000400 */
[----:B------:R-:W2:Y:S01]  /*3ef0*/  LDCU.64 UR10, c[0x0][0x3d0] ;  /* 0x00007a00ff0a77ac */ /* 0x000ea20008000a00 */
[----:B------:R-:W-:Y:S02]  /*3f00*/  IADD3 R13, P2, PT, R5, UR6, RZ ;  /* 0x00000006050d7c10 */ /* 0x000fe4000ff5e0ff */
[----:B------:R-:W3:Y:S01]  /*3f10*/  LDS.U16 R29, [R8+-0x7e] ;  /* 0xffff8200081d7984 */ /* 0x000ee20000000400 */
[----:B------:R-:W4:Y:S01]  /*3f20*/  LDCU.64 UR22, c[0x0][0x3e8] ;  /* 0x00007d00ff1677ac */ /* 0x000f220008000a00 */
[----:B------:R-:W-:Y:S02]  /*3f30*/  IADD3 RZ, P3, PT, R6, UR7, RZ ;  /* 0x0000000706ff7c10 */ /* 0x000fe4000ff7e0ff */
[----:B------:R-:W5:Y:S01]  /*3f40*/  LDS.U16 R27, [R21+-0x80] ;  /* 0xffff8000151b7984 */ /* 0x000f620000000400 */
[----:B------:R-:W-:Y:S01]  /*3f50*/  USHF.R.S32.HI UR9, URZ, 0x1f, UR7 ;  /* 0x0000001fff097899 */ /* 0x000fe20008011407 */
[----:B------:R-:W-:Y:S01]  /*3f60*/  SHF.R.S32.HI R12, RZ, 0x1f, R6 ;  /* 0x0000001fff0c7819 */ /* 0x000fe20000011406 */
[----:B------:R-:W-:Y:S01]  /*3f70*/  UIADD3 UR18, UPT, UPT, UR18, 0x8, URZ ;  /* 0x0000000812127890 */ /* 0x000fe2000fffe0ff */
[----:B------:R-:W1:Y:S01]  /*3f80*/  LDS.U16 R25, [R21+-0x7e] ;  /* 0xffff820015197984 */ /* 0x000e620000000400 */
[----:B------:R-:W-:Y:S01]  /*3f90*/  IADD3 R13, P1, PT, R20, R13, RZ ;  /* 0x0000000d140d7210 */ /* 0x000fe20007f3e0ff */
[----:B------:R-:W-:Y:S01]  /*3fa0*/  UPLOP3.LUT UP0, UPT, UPT, UPT, UPT, 0x40, 0x4 ;  /* 0x000000000004789c */ /* 0x000fe20003f0e870 */
[----:B------:R-:W-:Y:S01]  /*3fb0*/  IADD3.X R16, PT, PT, R4, UR20, RZ, P2, !PT ;  /* 0x0000001404107c10 */ /* 0x000fe200097fe4ff */
[----:B------:R-:W1:Y:S01]  /*3fc0*/  LDS.U16 R24, [R8+-0x40] ;  /* 0xffffc00008187984 */ /* 0x000e620000000400 */
[----:B------:R-:W-:-:S02]  /*3fd0*/  IADD3 R14, P0, PT, R20, R9, RZ ;  /* 0x00000009140e7210 */ /* 0x000fc40007f1e0ff */
[----:B------:R-:W-:Y:S01]  /*3fe0*/  IADD3.X R15, PT, PT, R12, UR9, RZ, P3, !PT ;  /* 0x000000090c0f7c10 */ /* 0x000fe20009ffe4ff */
[----:B------:R-:W-:Y:S01]  /*3ff0*/  IMAD.X R16, RZ, RZ, R16, P1 ;  /* 0x000000ffff107224 */ /* 0x000fe200008e0610 */
[C---:B--2---:R-:W-:Y:S01]  /*4000*/  LEA R12, P1, R13.reuse, UR10, 0x1 ;  /* 0x0000000a0d0c7c11 */ /* 0x044fe2000f8208ff */
[----:B------:R-:W2:Y:S01]  /*4010*/  LDS.U16 R26, [R8+-0x3e] ;  /* 0xffffc200081a7984 */ /* 0x000ea20000000400 */
[----:B----4-:R-:W-:Y:S02]  /*4020*/  LEA R18, P2, R14, UR22, 0x1 ;  /* 0x000000160e127c11 */ /* 0x010fe4000f8408ff */
[----:B------:R-:W-:Y:S01]  /*4030*/  IADD3.X R15, PT, PT, RZ, R15, RZ, P0, !PT ;  /* 0x0000000fff0f7210 */ /* 0x000fe200007fe4ff */
[----:B------:R-:W4:Y:S01]  /*4040*/  LDS.U16 R28, [R21+-0x40] ;  /* 0xffffc000151c7984 */ /* 0x000f220000000400 */
[----:B------:R-:W-:Y:S01]  /*4050*/  LEA.HI.X R13, R13, UR11, R16, 0x1, P1 ;  /* 0x0000000b0d0d7c11 */ /* 0x000fe200088f0c10 */
[----:B------:R-:W-:Y:S01]  /*4060*/  IMAD.WIDE.U32 R16, R20, 0x2, R10 ;  /* 0x0000000214107825 */ /* 0x000fe200078e000a */
[----:B------:R-:W-:-:S02]  /*4070*/  LEA.HI.X R19, R14, UR23, R15, 0x1, P2 ;  /* 0x000000170e137c11 */ /* 0x000fc400090f0c0f */
[----:B------:R-:W-:Y:S01]  /*4080*/  IADD3 RZ, P2, PT, R6, UR7, RZ ;  /* 0x0000000706ff7c10 */ /* 0x000fe2000ff5e0ff */
[----:B------:R-:W-:Y:S01]  /*4090*/  IMAD.WIDE R14, R23, 0x2, R10 ;  /* 0x00000002170e7825 */ /* 0x000fe200078e020a */
[----:B0-----:R-:W-:Y:S04]  /*40a0*/  STG.E.U16 desc[UR16][R16.64], R22 ;  /* 0x0000001610007986 */ /* 0x001fe8000c101510 */
[----:B---3--:R-:W-:Y:S04]  /*40b0*/  STG.E.U16 desc[UR16][R14.64], R29 ;  /* 0x0000001d0e007986 */ /* 0x008fe8000c101510 */
[----:B-----5:R-:W-:Y:S04]  /*40c0*/  STG.E.U16 desc[UR16][R12.64], R27 ;  /* 0x0000001b0c007986 */ /* 0x020fe8000c101510 */
[----:B-1----:R-:W-:Y:S04]  /*40d0*/  STG.E.U16 desc[UR16][R18.64], R25 ;  /* 0x0000001912007986 */ /* 0x002fe8000c101510 */
[----:B------:R-:W0:Y:S04]  /*40e0*/  LDS.U16 R25, [R21+-0x3e] ;  /* 0xffffc20015197984 */ /* 0x000e280000000400 */
[----:B------:R-:W1:Y:S04]  /*40f0*/  LDS.U16 R27, [R8] ;  /* 0x00000000081b7984 */ /* 0x000e680000000400 */
[----:B------:R-:W3:Y:S04]  /*4100*/  LDS.U16 R22, [R8+0x2] ;  /* 0x0000020008167984 */ /* 0x000ee80000000400 */
[----:B------:R-:W-:Y:S04]  /*4110*/  STG.E.U16 desc[UR16][R16.64+0x40], R24 ;  /* 0x0000401810007986 */ /* 0x000fe8000c101510 */
[----:B------:R-:W5:Y:S04]  /*4120*/  LDS.U16 R29, [R21] ;  /* 0x00000000151d7984 */ /* 0x000f680000000400 */
[----:B--2---:R-:W-:Y:S04]  /*4130*/  STG.E.U16 desc[UR16][R14.64+0x40], R26 ;  /* 0x0000401a0e007986 */ /* 0x004fe8000c101510 */
[----:B------:R-:W2:Y:S04]  /*4140*/  LDS.U16 R24, [R21+0x2] ;  /* 0x0000020015187984 */ /* 0x000ea80000000400 */
[----:B----4-:R4:W-:Y:S04]  /*4150*/  STG.E.U16 desc[UR16][R12.64+0x40], R28 ;  /* 0x0000401c0c007986 */ /* 0x0109e8000c101510 */
[----:B------:R-:W-:Y:S04]  /*4160*/  LDS.U16 R26, [R21+0x40] ;  /* 0x00004000151a7984 */ /* 0x000fe80000000400 */
[----:B0-----:R-:W-:Y:S01]  /*4170*/  STG.E.U16 desc[UR16][R18.64+0x40], R25 ;  /* 0x0000401912007986 */ /* 0x001fe2000c101510 */
[----:B----4-:R-:W-:-:S02]  /*4180*/  VIADD R28, R20, 0x80 ;  /* 0x00000080141c7836 */ /* 0x010fc40000000000 */
[----:B------:R-:W-:Y:S01]  /*4190*/  VIADD R20, R20, 0x100 ;  /* 0x0000010014147836 */ /* 0x000fe20000000000 */
[----:B------:R-:W0:Y:S04]  /*41a0*/  LDS.U16 R25, [R8+0x40] ;  /* 0x0000400008197984 */ /* 0x000e280000000400 */
[----:B-1----:R-:W-:Y:S04]  /*41b0*/  STG.E.U16 desc[UR16][R16.64+0x80], R27 ;  /* 0x0000801b10007986 */ /* 0x002fe8000c101510 */
[----:B------:R-:W1:Y:S04]  /*41c0*/  LDS.U16 R27, [R8+0x42] ;  /* 0x00004200081b7984 */ /* 0x000e680000000400 */
[----:B---3--:R-:W-:Y:S04]  /*41d0*/  STG.E.U16 desc[UR16][R14.64+0x80], R22 ;  /* 0x000080160e007986 */ /* 0x008fe8000c101510 */
[----:B-----5:R-:W-:Y:S04]  /*41e0*/  STG.E.U16 desc[UR16][R12.64+0x80], R29 ;  /* 0x0000801d0c007986 */ /* 0x020fe8000c101510 */
[----:B--2---:R-:W-:Y:S04]  /*41f0*/  STG.E.U16 desc[UR16][R18.64+0x80], R24 ;  /* 0x0000801812007986 */ /* 0x004fe8000c101510 */
[----:B------:R-:W2:Y:S04]  /*4200*/  LDS.U16 R24, [R21+0x42] ;  /* 0x0000420015187984 */ /* 0x000ea80000000400 */
[----:B------:R-:W-:Y:S04]  /*4210*/  LDS.U16 R29, [R21+0x80] ;  /* 0x00008000151d7984 */ /* 0x000fe80000000400 */
[----:B------:R-:W-:Y:S04]  /*4220*/  LDS.U16 R22, [R21+0x82] ;  /* 0x0000820015167984 */ /* 0x000fe80000000400 */
[----:B0-----:R0:W-:Y:S04]  /*4230*/  STG.E.U16 desc[UR16][R16.64+0xc0], R25 ;  /* 0x0000c01910007986 */ /* 0x0011e8000c101510 */
[----:B------:R-:W3:Y:S04]  /*4240*/  LDS.U16 R25, [R8+0x80] ;  /* 0x0000800008197984 */ /* 0x000ee80000000400 */
[----:B-1----:R-:W-:Y:S04]  /*4250*/  STG.E.U16 desc[UR16][R14.64+0xc0], R27 ;  /* 0x0000c01b0e007986 */ /* 0x002fe8000c101510 */
[----:B------:R1:W-:Y:S01]  /*4260*/  STG.E.U16 desc[UR16][R12.64+0xc0], R26 ;  /* 0x0000c01a0c007986 */ /* 0x0003e2000c101510 */
[----:B0-----:R-:W-:-:S03]  /*4270*/  SHF.R.S32.HI R16, RZ, 0x1f, R6 ;  /* 0x0000001fff107819 */ /* 0x001fc60000011406 */
[----:B------:R-:W0:Y:S01]  /*4280*/  LDS.U16 R27, [R8+0x82] ;  /* 0x00008200081b7984 */ /* 0x000e220000000400 */
[----:B------:R-:W-:Y:S02]  /*4290*/  IADD3.X R16, PT, PT, R16, UR9, RZ, P2, !PT ;  /* 0x0000000910107c10 */ /* 0x000fe400097fe4ff */
[----:B-1----:R-:W-:Y:S01]  /*42a0*/  IADD3 R13, P1, PT, R5, UR6, RZ ;  /* 0x00000006050d7c10 */ /* 0x002fe2000ff3e0ff */
[C---:B------:R-:W-:Y:S01]  /*42b0*/  VIADD R26, R23.reuse, 0x80 ;  /* 0x00000080171a7836 */ /* 0x040fe20000000000 */
[----:B--2---:R1:W-:Y:S01]  /*42c0*/  STG.E.U16 desc[UR16][R18.64+0xc0], R24 ;  /* 0x0000c01812007986 */ /* 0x0043e2000c101510 */
[----:B------:R-:W-:Y:S01]  /*42d0*/  VIADD R23, R23, 0x100 ;  /* 0x0000010017177836 */ /* 0x000fe20000000000 */
[----:B------:R-:W-:Y:S02]  /*42e0*/  IADD3 R14, P0, PT, R28, R13, RZ ;  /* 0x0000000d1c0e7210 */ /* 0x000fe40007f1e0ff */
[----:B------:R-:W-:Y:S01]  /*42f0*/  IADD3.X R17, PT, PT, R4, UR20, RZ, P1, !PT ;  /* 0x0000001404117c10 */ /* 0x000fe20008ffe4ff */
[----:B------:R-:W2:Y:S01]  /*4300*/  LDS.U16 R24, [R8+0xc0] ;  /* 0x0000c00008187984 */ /* 0x000ea20000000400 */
[----:B------:R-:W-:-:S03]  /*4310*/  IADD3 R15, P1, PT, R28, R9, RZ ;  /* 0x000000091c0f7210 */ /* 0x000fc60007f3e0ff */
[----:B------:R-:W-:Y:S01]  /*4320*/  IMAD.X R17, RZ, RZ, R17, P0 ;  /* 0x000000ffff117224 */ /* 0x000fe200000e0611 */
[----:B------:R-:W-:Y:S01]  /*4330*/  LEA R12, P0, R14, UR10, 0x1 ;  /* 0x0000000a0e0c7c11 */ /* 0x000fe2000f8008ff */
[----:B------:R-:W-:Y:S02]  /*4340*/  IMAD.X R16, RZ, RZ, R16, P1 ;  /* 0x000000ffff107224 */ /* 0x000fe400008e0610 */
[----:B-1----:R-:W-:Y:S01]  /*4350*/  IMAD.WIDE R18, R26, 0x2, R10 ;  /* 0x000000021a127825 */ /* 0x002fe200078e020a */
[----:B------:R-:W-:Y:S01]  /*4360*/  LEA.HI.X R13, R14, UR11, R17, 0x1, P0 ;  /* 0x0000000b0e0d7c11 */ /* 0x000fe200080f0c11 */
[----:B------:R-:W1:Y:S01]  /*4370*/  LDS.U16 R26, [R8+0xc2] ;  /* 0x0000c200081a7984 */ /* 0x000e620000000400 */
[----:B------:R-:W-:-:S04]  /*4380*/  LEA R14, P0, R15, UR22, 0x1 ;  /* 0x000000160f0e7c11 */ /* 0x000fc8000f8008ff */
[----:B------:R-:W-:Y:S01]  /*4390*/  LEA.HI.X R15, R15, UR23, R16, 0x1, P0 ;  /* 0x000000170f0f7c11 */ /* 0x000fe200080f0c10 */
[----:B------:R-:W-:Y:S02]  /*43a0*/  IMAD.WIDE.U32 R16, R28, 0x2, R10 ;  /* 0x000000021c107825 */ /* 0x000fe400078e000a */
[----:B------:R-:W4:Y:S04]  /*43b0*/  LDS.U16 R28, [R21+0xc0] ;  /* 0x0000c000151c7984 */ /* 0x000f280000000400 */
[----:B---3--:R-:W-:Y:S04]  /*43c0*/  STG.E.U16 desc[UR16][R16.64], R25 ;  /* 0x0000001910007986 */ /* 0x008fe8000c101510 */
[----:B------:R-:W3:Y:S04]  /*43d0*/  LDS.U16 R25, [R21+0xc2] ;  /* 0x0000c20015197984 */ /* 0x000ee80000000400 */
[----:B0-----:R-:W-:Y:S04]  /*43e0*/  STG.E.U16 desc[UR16][R18.64], R27 ;  /* 0x0000001b12007986 */ /* 0x001fe8000c101510 */
[----:B------:R-:W-:Y:S04]  /*43f0*/  STG.E.U16 desc[UR16][R12.64], R29 ;  /* 0x0000001d0c007986 */ /* 0x000fe8000c101510 */
[----:B------:R-:W-:Y:S04]  /*4400*/  STG.E.U16 desc[UR16][R14.64], R22 ;  /* 0x000000160e007986 */ /* 0x000fe8000c101510 */
[----:B--2---:R-:W-:Y:S04]  /*4410*/  STG.E.U16 desc[UR16][R16.64+0x40], R24 ;  /* 0x0000401810007986 */ /* 0x004fe8000c101510 */
[----:B------:R-:W0:Y:S04]  /*4420*/  LDS.U16 R27, [R8+0x100] ;  /* 0x00010000081b7984 */ /* 0x000e280000000400 */
[----:B-1----:R-:W-:Y:S04]  /*4430*/  STG.E.U16 desc[UR16][R18.64+0x40], R26 ;  /* 0x0000401a12007986 */ /* 0x002fe8000c101510 */
[----:B------:R-:W1:Y:S04]  /*4440*/  LDS.U16 R29, [R8+0x102] ;  /* 0x00010200081d7984 */ /* 0x000e680000000400 */
[----:B----4-:R-:W-:Y:S04]  /*4450*/  STG.E.U16 desc[UR16][R12.64+0x40], R28 ;  /* 0x0000401c0c007986 */ /* 0x010fe8000c101510 */
[----:B------:R-:W-:Y:S04]  /*4460*/  LDS.U16 R22, [R21+0x102] ;  /* 0x0001020015167984 */ /* 0x000fe80000000400 */
[----:B---3--:R-:W-:Y:S04]  /*4470*/  STG.E.U16 desc[UR16][R14.64+0x40], R25 ;  /* 0x000040190e007986 */ /* 0x008fe8000c101510 */
[----:B------:R-:W2:Y:S04]  /*4480*/  LDS.U16 R25, [R21+0x100] ;  /* 0x0001000015197984 */ /* 0x000ea80000000400 */
[----:B------:R-:W3:Y:S04]  /*4490*/  LDS.U16 R24, [R8+0x140] ;  /* 0x0001400008187984 */ /* 0x000ee80000000400 */
[----:B------:R4:W5:Y:S04]  /*44a0*/  LDS.U16 R26, [R8+0x142] ;  /* 0x00014200081a7984 */ /* 0x0009680000000400 */
[----:B------:R-:W5:Y:S04]  /*44b0*/  LDS.U16 R28, [R21+0x140] ;  /* 0x00014000151c7984 */ /* 0x000f680000000400 */
[----:B0-----:R-:W-:Y:S01]  /*44c0*/  STG.E.U16 desc[UR16][R16.64+0x80], R27 ;  /* 0x0000801b10007986 */ /* 0x001fe2000c101510 */
[----:B----4-:R-:W-:-:S03]  /*44d0*/  VIADD R8, R8, 0x200 ;  /* 0x0000020008087836 */ /* 0x010fc60000000000 */
[----:B-1----:R-:W-:Y:S04]  /*44e0*/  STG.E.U16 desc[UR16][R18.64+0x80], R29 ;  /* 0x0000801d12007986 */ /* 0x002fe8000c101510 */
[----:B--2---:R-:W-:Y:S04]  /*44f0*/  STG.E.U16 desc[UR16][R12.64+0x80], R25 ;  /* 0x000080190c007986 */ /* 0x004fe8000c101510 */
[----:B------:R0:W1:Y:S04]  /*4500*/  LDS.U16 R25, [R21+0x142] ;  /* 0x0001420015197984 */ /* 0x0000680000000400 */
[----:B------:R2:W-:Y:S04]  /*4510*/  STG.E.U16 desc[UR16][R14.64+0x80], R22 ;  /* 0x000080160e007986 */ /* 0x0005e8000c101510 */
[----:B---3--:R2:W-:Y:S01]  /*4520*/  STG.E.U16 desc[UR16][R16.64+0xc0], R24 ;  /* 0x0000c01810007986 */ /* 0x0085e2000c101510 */
[----:B0-----:R-:W-:-:S03]  /*4530*/  IADD3 R21, PT, PT, R21, 0x200, RZ ;  /* 0x0000020015157810 */ /* 0x001fc60007ffe0ff */
[----:B-----5:R2:W-:Y:S04]  /*4540*/  STG.E.U16 desc[UR16][R18.64+0xc0], R26 ;  /* 0x0000c01a12007986 */ /* 0x0205e8000c101510 */
[----:B------:R2:W-:Y:S04]  /*4550*/  STG.E.U16 desc[UR16][R12.64+0xc0], R28 ;  /* 0x0000c01c0c007986 */ /* 0x0005e8000c101510 */
[----:B-1----:R2:W-:Y:S02]  /*4560*/  STG.E.U16 desc[UR16][R14.64+0xc0], R25 ;  /* 0x0000c0190e007986 */ /* 0x0025e4000c101510 */
.L_x_38:
[----:B------:R-:W-:-:S09]  /*4570*/  UISETP.NE.OR UP0, UPT, UR18, URZ, UP0 ;  /* 0x000000ff1200728c */ /* 0x000fd20008705670 */
[----:B------:R-:W-:Y:S05]  /*4580*/  BRA.U !UP0, `(.L_x_34) ;  /* 0x0000000108dc7547 */ /* 0x000fea000b800000 */
.L_x_35:
[----:B------:R-:W0:Y:S01]  /*4590*/  LDS.U16 R29, [R8+-0x80] ;  /* 0xffff8000081d7984 */ /* 0x000e220000000400 */
[----:B------:R-:W-:Y:S02]  /*45a0*/  USHF.R.S32.HI UR9, URZ, 0x1f, UR7 ;  /* 0x0000001fff097899 */ /* 0x000fe40008011407 */
[----:B------:R-:W-:Y:S01]  /*45b0*/  IADD3 RZ, P3, PT, R6, UR7, RZ ;  /* 0x0000000706ff7c10 */ /* 0x000fe2000ff7e0ff */
[----:B------:R-:W-:Y:S01]  /*45c0*/  UIADD3 UR18, UPT, UPT, UR18, 0x4, URZ ;  /* 0x0000000412127890 */ /* 0x000fe2000fffe0ff */
[----:B---3--:R-:W3:Y:S01]  /*45d0*/  LDS.U16 R27, [R8+-0x7e] ;  /* 0xffff8200081b7984 */ /* 0x008ee20000000400 */
[----:B--2-4-:R-:W-:Y:S02]  /*45e0*/  SHF.R.S32.HI R12, RZ, 0x1f, R6 ;  /* 0x0000001fff0c7819 */ /* 0x014fe40000011406 */
[----:B------:R-:W-:Y:S01]  /*45f0*/  IADD3 R15, P2, PT, R5, UR6, RZ ;  /* 0x00000006050f7c10 */ /* 0x000fe2000ff5e0ff */
[----:B------:R-:W2:Y:S01]  /*4600*/  LDS.U16 R22, [R21+-0x80] ;  /* 0xffff800015167984 */ /* 0x000ea20000000400 */
[----:B------:R-:W-:Y:S01]  /*4610*/  IADD3 R13, P0, PT, R20, R9, RZ ;  /* 0x00000009140d7210 */ /* 0x000fe20007f1e0ff */
[----:B------:R-:W-:Y:S01]  /*4620*/  UISETP.NE.AND UP0, UPT, UR18, URZ, UPT ;  /* 0x000000ff1200728c */ /* 0x000fe2000bf05270 */
[----:B------:R-:W-:Y:S01]  /*4630*/  IADD3.X R18, PT, PT, R12, UR9, RZ, P3, !PT ;  /* 0x000000090c127c10 */ /* 0x000fe20009ffe4ff */
[----:B------:R-:W4:Y:S01]  /*4640*/  LDS.U16 R25, [R21+-0x7e] ;  /* 0xffff820015197984 */ /* 0x000f220000000400 */
[----:B------:R-:W-:-:S02]  /*4650*/  IADD3 R15, P1, PT, R20, R15, RZ ;  /* 0x0000000f140f7210 */ /* 0x000fc40007f3e0ff */
[----:B------:R-:W-:Y:S01]  /*4660*/  IADD3.X R16, PT, PT, R4, UR20, RZ, P2, !PT ;  /* 0x0000001404107c10 */ /* 0x000fe200097fe4ff */
[----:B------:R-:W-:Y:S01]  /*4670*/  IMAD.X R18, RZ, RZ, R18, P0 ;  /* 0x000000ffff127224 */ /* 0x000fe200000e0612 */
[----:B-1----:R-:W-:Y:S01]  /*4680*/  LEA R12, P2, R13, UR14, 0x1 ;  /* 0x0000000e0d0c7c11 */ /* 0x002fe2000f8408ff */
[----:B------:R-:W1:Y:S02]  /*4690*/  LDS.U16 R24, [R8+-0x40] ;  /* 0xffffc00008187984 */ /* 0x000e640000000400 */
[----:B------:R-:W-:Y:S01]  /*46a0*/  IMAD.X R16, RZ, RZ, R16, P1 ;  /* 0x000000ffff107224 */ /* 0x000fe200008e0610 */
[----:B------:R-:W-:Y:S01]  /*46b0*/  LEA R14, P1, R15, UR12, 0x1 ;  /* 0x0000000c0f0e7c11 */ /* 0x000fe2000f8208ff */
[----:B------:R-:W5:Y:S01]  /*46c0*/  LDS.U16 R26, [R8+-0x3e] ;  /* 0xffffc200081a7984 */ /* 0x000f620000000400 */
[----:B------:R-:W-:Y:S01]  /*46d0*/  LEA.HI.X R13, R13, UR15, R18, 0x1, P2 ;  /* 0x0000000f0d0d7c11 */ /* 0x000fe200090f0c12 */
[C---:B------:R-:W-:Y:S01]  /*46e0*/  IMAD.WIDE.U32 R18, R20.reuse, 0x2, R10 ;  /* 0x0000000214127825 */ /* 0x040fe200078e000a */
[----:B------:R-:W-:Y:S01]  /*46f0*/  LEA.HI.X R15, R15, UR13, R16, 0x1, P1 ;  /* 0x0000000d0f0f7c11 */ /* 0x000fe200088f0c10 */
[----:B------:R-:W5:Y:S01]  /*4700*/  LDS.U16 R28, [R21+-0x40] ;  /* 0xffffc000151c7984 */ /* 0x000f620000000400 */
[----:B------:R-:W-:Y:S01]  /*4710*/  IADD3 R20, PT, PT, R20, 0x80, RZ ;  /* 0x0000008014147810 */ /* 0x000fe20007ffe0ff */
[----:B------:R-:W-:-:S04]  /*4720*/  IMAD.WIDE R16, R23, 0x2, R10 ;  /* 0x0000000217107825 */ /* 0x000fc800078e020a */
[----:B------:R-:W-:Y:S01]  /*4730*/  VIADD R23, R23, 0x80 ;  /* 0x0000008017177836 */ /* 0x000fe20000000000 */
[----:B0-----:R-:W-:Y:S04]  /*4740*/  STG.E.U16 desc[UR16][R18.64], R29 ;  /* 0x0000001d12007986 */ /* 0x001fe8000c101510 */
[----:B---3--:R-:W-:Y:S04]  /*4750*/  STG.E.U16 desc[UR16][R16.64], R27 ;  /* 0x0000001b10007986 */ /* 0x008fe8000c101510 */
[----:B--2---:R-:W-:Y:S04]  /*4760*/  STG.E.U16 desc[UR16][R14.64], R22 ;  /* 0x000000160e007986 */ /* 0x004fe8000c101510 */
[----:B----4-:R-:W-:Y:S04]  /*4770*/  STG.E.U16 desc[UR16][R12.64], R25 ;  /* 0x000000190c007986 */ /* 0x010fe8000c101510 */
[----:B------:R-:W0:Y:S04]  /*4780*/  LDS.U16 R25, [R21+-0x3e] ;  /* 0xffffc20015197984 */ /* 0x000e280000000400 */
[----:B-1----:R-:W-:Y:S04]  /*4790*/  STG.E.U16 desc[UR16][R18.64+0x40], R24 ;  /* 0x0000401812007986 */ /* 0x002fe8000c101510 */
[----:B-----5:R-:W-:Y:S04]  /*47a0*/  STG.E.U16 desc[UR16][R16.64+0x40], R26 ;  /* 0x0000401a10007986 */ /* 0x020fe8000c101510 */
[----:B------:R-:W1:Y:S04]  /*47b0*/  LDS.U16 R29, [R8] ;  /* 0x00000000081d7984 */ /* 0x000e680000000400 */
[----:B------:R-:W-:Y:S04]  /*47c0*/  STG.E.U16 desc[UR16][R14.64+0x40], R28 ;  /* 0x0000401c0e007986 */ /* 0x000fe8000c101510 */
[----:B------:R-:W2:Y:S04]  /*47d0*/  LDS.U16 R27, [R8+0x2] ;  /* 0x00000200081b7984 */ /* 0x000ea80000000400 */
[----:B------:R-:W3:Y:S04]  /*47e0*/  LDS.U16 R22, [R21] ;  /* 0x0000000015167984 */ /* 0x000ee80000000400 */
[----:B------:R-:W-:Y:S04]  /*47f0*/  LDS.U16 R24, [R8+0x40] ;  /* 0x0000400008187984 */ /* 0x000fe80000000400 */
[----:B------:R4:W-:Y:S04]  /*4800*/  LDS.U16 R26, [R8+0x42] ;  /* 0x00004200081a7984 */ /* 0x0009e80000000400 */
[----:B------:R-:W-:Y:S04]  /*4810*/  LDS.U16 R28, [R21+0x40] ;  /* 0x00004000151c7984 */ /* 0x000fe80000000400 */
[----:B0-----:R-:W-:Y:S01]  /*4820*/  STG.E.U16 desc[UR16][R12.64+0x40], R25 ;  /* 0x000040190c007986 */ /* 0x001fe2000c101510 */
[----:B----4-:R-:W-:-:S03]  /*4830*/  VIADD R8, R8, 0x100 ;  /* 0x0000010008087836 */ /* 0x010fc60000000000 */
[----:B------:R-:W0:Y:S04]  /*4840*/  LDS.U16 R25, [R21+0x2] ;  /* 0x0000020015197984 */ /* 0x000e280000000400 */
[----:B-1----:R-:W-:Y:S04]  /*4850*/  STG.E.U16 desc[UR16][R18.64+0x80], R29 ;  /* 0x0000801d12007986 */ /* 0x002fe8000c101510 */
[----:B--2---:R-:W-:Y:S04]  /*4860*/  STG.E.U16 desc[UR16][R16.64+0x80], R27 ;  /* 0x0000801b10007986 */ /* 0x004fe8000c101510 */
[----:B---3--:R-:W-:Y:S04]  /*4870*/  STG.E.U16 desc[UR16][R14.64+0x80], R22 ;  /* 0x000080160e007986 */ /* 0x008fe8000c101510 */
[----:B0-----:R-:W-:Y:S04]  /*4880*/  STG.E.U16 desc[UR16][R12.64+0x80], R25 ;  /* 0x000080190c007986 */ /* 0x001fe8000c101510 */
[----:B------:R0:W1:Y:S04]  /*4890*/  LDS.U16 R25, [R21+0x42] ;  /* 0x0000420015197984 */ /* 0x0000680000000400 */
[----:B------:R3:W-:Y:S04]  /*48a0*/  STG.E.U16 desc[UR16][R18.64+0xc0], R24 ;  /* 0x0000c01812007986 */ /* 0x0007e8000c101510 */
[----:B------:R3:W-:Y:S01]  /*48b0*/  STG.E.U16 desc[UR16][R16.64+0xc0], R26 ;  /* 0x0000c01a10007986 */ /* 0x0007e2000c101510 */
[----:B0-----:R-:W-:-:S03]  /*48c0*/  VIADD R21, R21, 0x100 ;  /* 0x0000010015157836 */ /* 0x001fc60000000000 */
[----:B------:R3:W-:Y:S04]  /*48d0*/  STG.E.U16 desc[UR16][R14.64+0xc0], R28 ;  /* 0x0000c01c0e007986 */ /* 0x0007e8000c101510 */
[----:B-1----:R3:W-:Y:S01]  /*48e0*/  STG.E.U16 desc[UR16][R12.64+0xc0], R25 ;  /* 0x0000c0190c007986 */ /* 0x0027e2000c101510 */
[----:B------:R-:W-:Y:S05]  /*48f0*/  BRA.U UP0, `(.L_x_35) ;  /* 0xfffffffd00247547 */ /* 0x000fea000b83ffff */
.L_x_34:
[----:B------:R-:W0:Y:S02]  /*4900*/  LDCU UR9, c[0x0][0x404] ;  /* 0x00008080ff0977ac */ /* 0x000e240008000800 */
[----:B0-----:R-:W-:-:S04]  /*4910*/  ULEA.HI UR9, UR9, UR9, URZ, 0x1 ;  /* 0x0000000909097291 */ /* 0x001fc8000f8f08ff */
[----:B------:R-:W-:-:S04]  /*4920*/  USHF.R.S32.HI UR9, URZ, 0x1, UR9 ;  /* 0x00000001ff097899 */ /* 0x000fc80008011409 */
[----:B------:R-:W-:-:S04]  /*4930*/  UIADD3 UR9, UPT, UPT, UR9, 0x1f, URZ ;  /* 0x0000001f09097890 */ /* 0x000fc8000fffe0ff */
[----:B------:R-:W-:-:S04]  /*4940*/  USHF.R.U32.HI UR9, URZ, 0x5, UR9 ;  /* 0x00000005ff097899 */ /* 0x000fc80008011609 */
[----:B------:R-:W-:-:S04]  /*4950*/  UISETP.LT.U32.AND UP0, UPT, UR9, 0x1, UPT ;  /* 0x000000010900788c */ /* 0x000fc8000bf01070 */
[----:B------:R-:W-:-:S04]  /*4960*/  USEL UR9, UR9, 0x1, !UP0 ;  /* 0x0000000109097887 */ /* 0x000fc8000c000000 */
[----:B------:R-:W-:-:S06]  /*4970*/  ULOP3.LUT UR10, UR9, 0x3, URZ, 0xc0, !UPT ;  /* 0x00000003090a7892 */ /* 0x000fcc000f8ec0ff */
[----:B------:R-:W-:-:S13]  /*4980*/  ISETP.NE.AND P0, PT, RZ, UR10, PT ;  /* 0x0000000aff007c0c */ /* 0x000fda000bf05270 */
[----:B-1----:R-:W-:Y:S05]  /*4990*/  @!P0 EXIT ;  /* 0x000000000000894d */ /* 0x002fea0003800000 */
[----:B------:R-:W0:Y:S01]  /*49a0*/  LDCU UR9, c[0x0][0x404] ;  /* 0x00008080ff0977ac */ /* 0x000e220008000800 */
[C---:B------:R-:W-:Y:S01]  /*49b0*/  IMAD.SHL.U32 R8, R0.reuse, 0x2, RZ ;  /* 0x0000000200087824 */ /* 0x040fe200078e00ff */
[----:B------:R-:W-:Y:S01]  /*49c0*/  SHF.L.U64.HI R7, R0, 0x1, R7 ;  /* 0x0000000100077819 */ /* 0x000fe20000010207 */
[----:B------:R-:W-:Y:S01]  /*49d0*/  IMAD.U32 R9, RZ, RZ, UR5 ;  /* 0x00000005ff097e24 */ /* 0x000fe2000f8e00ff */
[----:B------:R-:W1:Y:S01]  /*49e0*/  S2UR UR11, SR_CgaCtaId ;  /* 0x00000000000b79c3 */ /* 0x000e620000008800 */
[C---:B--234-:R-:W-:Y:S01]  /*49f0*/  SHF.L.U64.HI R16, R5.reuse, 0x1, R4 ;  /* 0x0000000105107819 */ /* 0x05cfe20000010204 */
[----:B------:R-:W-:Y:S01]  /*4a00*/  IMAD.SHL.U32 R5, R5, 0x2, RZ ;  /* 0x0000000205057824 */ /* 0x000fe200078e00ff */
[----:B------:R-:W-:Y:S01]  /*4a10*/  USHF.L.U32 UR4, UR4, 0x5, URZ ;  /* 0x0000000504047899 */ /* 0x000fe200080006ff */
[----:B------:R-:W-:Y:S01]  /*4a20*/  LEA R0, P0, R9, R8, 0x1 ;  /* 0x0000000809007211 */ /* 0x000fe200078008ff */
[----:B------:R-:W-:Y:S01]  /*4a30*/  IMAD.U32 R8, RZ, RZ, UR6 ;  /* 0x00000006ff087e24 */ /* 0x000fe2000f8e00ff */
[----:B------:R-:W-:Y:S01]  /*4a40*/  SHF.R.S32.HI R9, RZ, 0x1f, R6 ;  /* 0x0000001fff097819 */ /* 0x000fe20000011406 */
[----:B------:R-:W2:Y:S01]  /*4a50*/  LDCU.64 UR12, c[0x0][0x3b8] ;  /* 0x00007700ff0c77ac */ /* 0x000ea20008000a00 */
[----:B------:R-:W-:-:S02]  /*4a60*/  IMAD.SHL.U32 R4, R6, 0x2, RZ ;  /* 0x0000000206047824 */ /* 0x000fc400078e00ff */
[----:B------:R-:W-:Y:S01]  /*4a70*/  SHF.L.U64.HI R18, R6, 0x1, R9 ;  /* 0x0000000106127819 */ /* 0x000fe20000010209 */
[----:B------:R-:W-:Y:S01]  /*4a80*/  IMAD.U32 R10, RZ, RZ, UR19 ;  /* 0x00000013ff0a7e24 */ /* 0x000fe2000f8e00ff */
[----:B------:R-:W-:Y:S01]  /*4a90*/  SHF.R.U32.HI R6, RZ, 0x5, R2 ;  /* 0x00000005ff067819 */ /* 0x000fe20000011602 */
[----:B------:R-:W3:Y:S01]  /*4aa0*/  LDCU.64 UR14, c[0x0][0x3e8] ;  /* 0x00007d00ff0e77ac */ /* 0x000ee20008000a00 */
[----:B------:R-:W-:Y:S01]  /*4ab0*/  LEA R5, P2, R8, R5, 0x1 ;  /* 0x0000000508057211 */ /* 0x000fe200078408ff */
[----:B------:R-:W-:Y:S01]  /*4ac0*/  IMAD.U32 R9, RZ, RZ, UR4 ;  /* 0x00000004ff097e24 */ /* 0x000fe2000f8e00ff */
[----:B------:R-:W-:Y:S01]  /*4ad0*/  MOV R8, UR5 ;  /* 0x0000000500087c02 */ /* 0x000fe20008000f00 */
[----:B------:R-:W4:Y:S01]  /*4ae0*/  LDCU.64 UR18, c[0x0][0x3d0] ;  /* 0x00007a00ff1277ac */ /* 0x000f220008000a00 */
[----:B0-----:R-:W-:Y:S02]  /*4af0*/  IMAD R6, R6, UR9, RZ ;  /* 0x0000000906067c24 */ /* 0x001fe4000f8e02ff */
[----:B------:R-:W-:Y:S01]  /*4b00*/  IMAD.U32 R11, RZ, RZ, UR7 ;  /* 0x00000007ff0b7e24 */ /* 0x000fe2000f8e00ff */
[----:B------:R-:W-:Y:S01]  /*4b10*/  USHF.R.S32.HI UR21, URZ, 0x1f, UR7 ;  /* 0x0000001fff157899 */ /* 0x000fe20008011407 */
[----:B------:R-:W-:Y:S01]  /*4b20*/  LEA.HI.X R8, R8, R7, R10, 0x1, P0 ;  /* 0x0000000708087211 */ /* 0x000fe200000f0c0a */
[----:B------:R-:W-:Y:S01]  /*4b30*/  UMOV UR9, 0x400 ;  /* 0x0000040000097882 */ /* 0x000fe20000000000 */
[----:B------:R-:W-:Y:S01]  /*4b40*/  LOP3.LUT R7, R9, 0x1f, R2, 0xf8, !PT ;  /* 0x0000001f09077812 */ /* 0x000fe200078ef802 */
[----:B------:R-:W-:Y:S01]  /*4b50*/  IMAD.U32 R12, RZ, RZ, UR7 ;  /* 0x00000007ff0c7e24 */ /* 0x000fe2000f8e00ff */
[----:B------:R-:W-:Y:S01]  /*4b60*/  IADD3 R2, PT, PT, R6, UR4, RZ ;  /* 0x0000000406027c10 */ /* 0x000fe2000fffe0ff */
[----:B------:R-:W-:Y:S01]  /*4b70*/  UIADD3 UR4, UPT, UPT, -UR10, URZ, URZ ;  /* 0x000000ff0a047290 */ /* 0x000fe2000fffe1ff */
[----:B------:R-:W-:Y:S01]  /*4b80*/  LEA R4, P1, R11, R4, 0x1 ;  /* 0x000000040b047211 */ /* 0x000fe200078208ff */
[----:B------:R-:W-:Y:S01]  /*4b90*/  IMAD.U32 R13, RZ, RZ, UR6 ;  /* 0x00000006ff0d7e24 */ /* 0x000fe2000f8e00ff */
[----:B------:R-:W-:Y:S01]  /*4ba0*/  UIADD3 UR10, UPT, UPT, UR9, 0x13b8, URZ ;  /* 0x000013b8090a7890 */ /* 0x000fe2000fffe0ff */
[----:B------:R-:W-:Y:S01]  /*4bb0*/  IMAD.U32 R14, RZ, RZ, UR20 ;  /* 0x00000014ff0e7e24 */ /* 0x000fe2000f8e00ff */
[----:B------:R-:W-:Y:S01]  /*4bc0*/  UIADD3 UR9, UPT, UPT, UR9, 0x3b8, URZ ;  /* 0x000003b809097890 */ /* 0x000fe2000fffe0ff */
[----:B------:R-:W-:Y:S01]  /*4bd0*/  IMAD.U32 R11, RZ, RZ, UR21 ;  /* 0x00000015ff0b7e24 */ /* 0x000fe2000f8e00ff */
[----:B-1----:R-:W-:Y:S01]  /*4be0*/  ULEA UR10, UR11, UR10, 0x18 ;  /* 0x0000000a0b0a7291 */ /* 0x002fe2000f8ec0ff */
[----:B------:R-:W-:Y:S01]  /*4bf0*/  IMAD R6, R3, 0x2, R2 ;  /* 0x0000000203067824 */ /* 0x000fe200078e0202 */
[----:B--2---:R-:W-:Y:S01]  /*4c00*/  IADD3 R2, P0, PT, R0, UR12, RZ ;  /* 0x0000000c00027c10 */ /* 0x004fe2000ff1e0ff */
[----:B------:R-:W-:Y:S01]  /*4c10*/  ULEA UR9, UR11, UR9, 0x18 ;  /* 0x000000090b097291 */ /* 0x000fe2000f8ec0ff */
[----:B------:R-:W-:Y:S01]  /*4c20*/  LEA.HI.X R18, R12, R18, R11, 0x1, P1 ;  /* 0x000000120c127211 */ /* 0x000fe200008f0c0b */
[----:B------:R-:W-:Y:S01]  /*4c30*/  VIADD R15, R7, UR8 ;  /* 0x00000008070f7c36 */ /* 0x000fe20008000000 */
[----:B------:R-:W-:Y:S01]  /*4c40*/  LEA.HI.X R16, R13, R16, R14, 0x1, P2 ;  /* 0x000000100d107211 */ /* 0x000fe200010f0c0e */
[----:B------:R-:W-:Y:S01]  /*4c50*/  IMAD.WIDE.U32 R12, R7, 0x2, RZ ;  /* 0x00000002070c7825 */ /* 0x000fe200078e00ff */
[----:B------:R-:W-:-:S02]  /*4c60*/  IADD3.X R3, PT, PT, R8, UR13, RZ, P0, !PT ;  /* 0x0000000d08037c10 */ /* 0x000fc400087fe4ff */
[----:B------:R-:W-:Y:S01]  /*4c70*/  LEA R6, R6, 0x2, 0x1 ;  /* 0x0000000206067811 */ /* 0x000fe200078e08ff */
[----:B------:R-:W-:Y:S01]  /*4c80*/  IMAD.MOV.U32 R0, RZ, RZ, R12 ;  /* 0x000000ffff007224 */ /* 0x000fe200078e000c */
[----:B---3--:R-:W-:Y:S02]  /*4c90*/  IADD3 R27, P0, PT, R4, UR14, RZ ;  /* 0x0000000e041b7c10 */ /* 0x008fe4000ff1e0ff */
[----:B----4-:R-:W-:Y:S01]  /*4ca0*/  IADD3 R25, P1, PT, R5, UR18, RZ ;  /* 0x0000001205197c10 */ /* 0x010fe2000ff3e0ff */
[----:B------:R-:W-:Y:S01]  /*4cb0*/  VIADD R12, R6, UR10 ;  /* 0x0000000a060c7c36 */ /* 0x000fe20008000000 */
[----:B------:R-:W-:Y:S01]  /*4cc0*/  IADD3.X R18, PT, PT, R18, UR15, RZ, P0, !PT ;  /* 0x0000000f12127c10 */ /* 0x000fe200087fe4ff */
[----:B------:R-:W-:Y:S01]  /*4cd0*/  VIADD R14, R6, UR9 ;  /* 0x00000009060e7c36 */ /* 0x000fe20008000000 */
[----:B------:R-:W-:-:S09]  /*4ce0*/  IADD3.X R16, PT, PT, R16, UR19, RZ, P1, !PT ;  /* 0x0000001310107c10 */ /* 0x000fd20008ffe4ff */
.L_x_39:
[----:B0-----:R-:W0:Y:S01]  /*4cf0*/  LDS.U16 R17, [R14+-0x2] ;  /* 0xfffffe000e117984 */ /* 0x001e220000000400 */
[C---:B------:R-:W-:Y:S01]  /*4d00*/  IADD3 R4, P0, PT, R0.reuse, R2, RZ ;  /* 0x0000000200047210 */ /* 0x040fe20007f1e0ff */
[----:B------:R-:W-:Y:S01]  /*4d10*/  IMAD.WIDE R10, R15, 0x2, R2 ;  /* 0x000000020f0a7825 */ /* 0x000fe200078e0202 */
[C---:B------:R-:W-:Y:S01]  /*4d20*/  IADD3 R6, P1, PT, R0.reuse, R25, RZ ;  /* 0x0000001900067210 */ /* 0x040fe20007f3e0ff */
[----:B------:R1:W2:Y:S01]  /*4d30*/  LDS.U16 R19, [R14] ;  /* 0x000000000e137984 */ /* 0x0002a20000000400 */
[C---:B------:R-:W-:Y:S01]  /*4d40*/  IADD3 R8, P2, PT, R0.reuse, R27, RZ ;  /* 0x0000001b00087210 */ /* 0x040fe20007f5e0ff */
[----:B------:R-:W-:Y:S01]  /*4d50*/  UIADD3 UR4, UPT, UPT, UR4, 0x1, URZ ;  /* 0x0000000104047890 */ /* 0x000fe2000fffe0ff */
[C---:B------:R-:W-:Y:S01]  /*4d60*/  IADD3.X R5, PT, PT, R13.reuse, R3, RZ, P0, !PT ;  /* 0x000000030d057210 */ /* 0x040fe200007fe4ff */
[----:B------:R-:W3:Y:S01]  /*4d70*/  LDS.U16 R21, [R12+-0x2] ;  /* 0xfffffe000c157984 */ /* 0x000ee20000000400 */
[C---:B------:R-:W-:Y:S01]  /*4d80*/  IMAD.X R7, R13.reuse, 0x1, R16, P1 ;  /* 0x000000010d077824 */ /* 0x040fe200008e0610 */
[----:B------:R-:W-:Y:S01]  /*4d90*/  UISETP.NE.AND UP0, UPT, UR4, URZ, UPT ;  /* 0x000000ff0400728c */ /* 0x000fe2000bf05270 */
[----:B------:R-:W-:Y:S01]  /*4da0*/  IMAD.X R9, R13, 0x1, R18, P2 ;  /* 0x000000010d097824 */ /* 0x000fe200010e0612 */
[----:B------:R4:W5:Y:S01]  /*4db0*/  LDS.U16 R23, [R12] ;  /* 0x000000000c177984 */ /* 0x0009620000000400 */
[----:B------:R-:W-:Y:S01]  /*4dc0*/  IADD3 R0, P0, PT, R0, 0x40, RZ ;  /* 0x0000004000007810 */ /* 0x000fe20007f1e0ff */
[----:B-1----:R-:W-:Y:S01]  /*4dd0*/  VIADD R14, R14, 0x40 ;  /* 0x000000400e0e7836 */ /* 0x002fe20000000000 */
[----:B------:R-:W-:-:S03]  /*4de0*/  IADD3 R15, PT, PT, R15, 0x20, RZ ;  /* 0x000000200f0f7810 */ /* 0x000fc60007ffe0ff */
[----:B------:R-:W-:Y:S02]  /*4df0*/  IMAD.X R13, RZ, RZ, R13, P0 ;  /* 0x000000ffff0d7224 */ /* 0x000fe400000e060d */
[----:B----4-:R-:W-:Y:S01]  /*4e00*/  VIADD R12, R12, 0x40 ;  /* 0x000000400c0c7836 */ /* 0x010fe20000000000 */
[----:B0-----:R0:W-:Y:S04]  /*4e10*/  STG.E.U16 desc[UR16][R4.64], R17 ;  /* 0x0000001104007986 */ /* 0x0011e8000c101510 */
[----:B--2---:R0:W-:Y:S04]  /*4e20*/  STG.E.U16 desc[UR16][R10.64], R19 ;  /* 0x000000130a007986 */ /* 0x0041e8000c101510 */
[----:B---3--:R0:W-:Y:S04]  /*4e30*/  STG.E.U16 desc[UR16][R6.64], R21 ;  /* 0x0000001506007986 */ /* 0x0081e8000c101510 */
[----:B-----5:R0:W-:Y:S01]  /*4e40*/  STG.E.U16 desc[UR16][R8.64], R23 ;  /* 0x0000001708007986 */ /* 0x0201e2000c101510 */
[----:B------:R-:W-:Y:S05]  /*4e50*/  BRA.U UP0, `(.L_x_39) ;  /* 0xfffffffd00a47547 */ /* 0x000fea000b83ffff */
[----:B------:R-:W-:Y:S05]  /*4e60*/  EXIT ;  /* 0x000000000000794d */ /* 0x000fea0003800000 */
        .weak           $__internal_0_$__cuda_sm20_sqrt_rn_f32_slowpath
        .type           $__internal_0_$__cuda_sm20_sqrt_rn_f32_slowpath,@function
        .size           $__internal_0_$__cuda_sm20_sqrt_rn_f32_slowpath,($__internal_1_$__cuda_sm3x_div_rn_noftz_f32_slowpath - $__internal_0_$__cuda_sm20_sqrt_rn_f32_slowpath)
$__internal_0_$__cuda_sm20_sqrt_rn_f32_slowpath:
[----:B------:R-:W-:-:S13]  /*4e70*/  LOP3.LUT P1, RZ, R0, 0x7fffffff, RZ, 0xc0, !PT ;  /* 0x7fffffff00ff7812 */ /* 0x000fda000782c0ff */
[----:B------:R-:W-:Y:S01]  /*4e80*/  @!P1 IMAD.MOV.U32 R5, RZ, RZ, R0 ;  /* 0x000000ffff059224 */ /* 0x000fe200078e0000 */
[----:B------:R-:W-:Y:S06]  /*4e90*/  @!P1 BRA `(.L_x_40) ;  /* 0x0000000000409947 */ /* 0x000fec0003800000 */
[----:B------:R-:W-:-:S13]  /*4ea0*/  FSETP.GEU.FTZ.AND P1, PT, R0, RZ, PT ;  /* 0x000000ff0000720b */ /* 0x000fda0003f3e000 */
[----:B------:R-:W-:Y:S01]  /*4eb0*/  @!P1 IMAD.MOV.U32 R5, RZ, RZ, 0x7fffffff ;  /* 0x7fffffffff059424 */ /* 0x000fe200078e00ff */
[----:B------:R-:W-:Y:S06]  /*4ec0*/  @!P1 BRA `(.L_x_40) ;  /* 0x0000000000349947 */ /* 0x000fec0003800000 */
[----:B------:R-:W-:-:S13]  /*4ed0*/  FSETP.GTU.FTZ.AND P1, PT, |R0|, +INF , PT ;  /* 0x7f8000000000780b */ /* 0x000fda0003f3c200 */
[----:B------:R-:W-:Y:S01]  /*4ee0*/  @P1 FADD.FTZ R5, R0, 1 ;  /* 0x3f80000000051421 */ /* 0x000fe20000010000 */
[----:B------:R-:W-:Y:S06]  /*4ef0*/  @P1 BRA `(.L_x_40) ;  /* 0x0000000000281947 */ /* 0x000fec0003800000 */
[----:B------:R-:W-:-:S13]  /*4f00*/  FSETP.NEU.FTZ.AND P1, PT, |R0|, +INF , PT ;  /* 0x7f8000000000780b */ /* 0x000fda0003f3d200 */
[----:B------:R-:W-:-:S04]  /*4f10*/  @P1 FFMA R6, R0, 1.84467440737095516160e+19, RZ ;  /* 0x5f80000000061823 */ /* 0x000fc800000000ff */
[----:B------:R-:W0:Y:S02]  /*4f20*/  @P1 MUFU.RSQ R5, R6 ;  /* 0x0000000600051308 */ /* 0x000e240000001400 */
[----:B0-----:R-:W-:Y:S01]  /*4f30*/  @P1 FMUL.FTZ R7, R6, R5 ;  /* 0x0000000506071220 */ /* 0x001fe20000410000 */
[----:B------:R-:W-:Y:S01]  /*4f40*/  @P1 FMUL.FTZ R9, R5, 0.5 ;  /* 0x3f00000005091820 */ /* 0x000fe20000410000 */
[----:B------:R-:W-:Y:S02]  /*4f50*/  @!P1 IMAD.MOV.U32 R5, RZ, RZ, R0 ;  /* 0x000000ffff059224 */ /* 0x000fe400078e0000 */
[----:B------:R-:W-:-:S04]  /*4f60*/  @P1 FADD.FTZ R8, -R7, -RZ ;  /* 0x800000ff07081221 */ /* 0x000fc80000010100 */
[----:B------:R-:W-:-:S04]  /*4f70*/  @P1 FFMA R8, R7, R8, R6 ;  /* 0x0000000807081223 */ /* 0x000fc80000000006 */
[----:B------:R-:W-:-:S04]  /*4f80*/  @P1 FFMA R8, R8, R9, R7 ;  /* 0x0000000908081223 */ /* 0x000fc80000000007 */
[----:B------:R-:W-:-:S07]  /*4f90*/  @P1 FMUL.FTZ R5, R8, 2.3283064365386962891e-10 ;  /* 0x2f80000008051820 */ /* 0x000fce0000410000 */
.L_x_40:
[----:B------:R-:W-:Y:S02]  /*4fa0*/  IMAD.MOV.U32 R6, RZ, RZ, R11 ;  /* 0x000000ffff067224 */ /* 0x000fe400078e000b */
[----:B------:R-:W-:-:S04]  /*4fb0*/  IMAD.MOV.U32 R7, RZ, RZ, 0x0 ;  /* 0x00000000ff077424 */ /* 0x000fc800078e00ff */
[----:B------:R-:W-:Y:S05]  /*4fc0*/  RET.REL.NODEC R6 `(_Z19wf_embedding_kernelPKfiiiPK6__halfiPKbiiPS1_iiiS6_iiiS6_iiiiii) ;  /* 0xffffffb0060c7950 */ /* 0x000fea0003c3ffff */
        .weak           $__internal_1_$__cuda_sm3x_div_rn_noftz_f32_slowpath
        .type           $__internal_1_$__cuda_sm3x_div_rn_noftz_f32_slowpath,@function
        .size           $__internal_1_$__cuda_sm3x_div_rn_noftz_f32_slowpath,(.L_x_62 - $__internal_1_$__cuda_sm3x_div_rn_noftz_f32_slowpath)
$__internal_1_$__cuda_sm3x_div_rn_noftz_f32_slowpath:
[----:B------:R-:W-:Y:S01]  /*4fd0*/  SHF.R.U32.HI R9, RZ, 0x17, R10 ;  /* 0x00000017ff097819 */ /* 0x000fe2000001160a */
[----:B------:R-:W-:Y:S01]  /*4fe0*/  BSSY.RECONVERGENT B1, `(.L_x_41) ;  /* 0x0000063000017945 */ /* 0x000fe20003800200 */
[----:B------:R-:W-:Y:S01]  /*4ff0*/  SHF.R.U32.HI R18, RZ, 0x17, R0 ;  /* 0x00000017ff127819 */ /* 0x000fe20000011600 */
[----:B------:R-:W-:Y:S01]  /*5000*/  IMAD.MOV.U32 R21, RZ, RZ, R10 ;  /* 0x000000ffff157224 */ /* 0x000fe200078e000a */
[----:B------:R-:W-:Y:S02]  /*5010*/  LOP3.LUT R9, R9, 0xff, RZ, 0xc0, !PT ;  /* 0x000000ff09097812 */ /* 0x000fe400078ec0ff */
[----:B------:R-:W-:Y:S02]  /*5020*/  LOP3.LUT R22, R18, 0xff, RZ, 0xc0, !PT ;  /* 0x000000ff12167812 */ /* 0x000fe400078ec0ff */
[----:B------:R-:W-:-:S03]  /*5030*/  IADD3 R23, PT, PT, R9, -0x1, RZ ;  /* 0xffffffff09177810 */ /* 0x000fc60007ffe0ff */
[----:B------:R-:W-:Y:S01]  /*5040*/  VIADD R20, R22, 0xffffffff ;  /* 0xffffffff16147836 */ /* 0x000fe20000000000 */
[----:B------:R-:W-:-:S04]  /*5050*/  ISETP.GT.U32.AND P0, PT, R23, 0xfd, PT ;  /* 0x000000fd1700780c */ /* 0x000fc80003f04070 */
[----:B------:R-:W-:-:S13]  /*5060*/  ISETP.GT.U32.OR P0, PT, R20, 0xfd, P0 ;  /* 0x000000fd1400780c */ /* 0x000fda0000704470 */
[----:B------:R-:W-:Y:S01]  /*5070*/  @!P0 IMAD.MOV.U32 R18, RZ, RZ, RZ ;  /* 0x000000ffff128224 */ /* 0x000fe200078e00ff */
[----:B------:R-:W-:Y:S06]  /*5080*/  @!P0 BRA `(.L_x_42) ;  /* 0x00000000005c8947 */ /* 0x000fec0003800000 */
[----:B------:R-:W-:Y:S02]  /*5090*/  FSETP.GTU.FTZ.AND P0, PT, |R0|, +INF , PT ;  /* 0x7f8000000000780b */ /* 0x000fe40003f1c200 */
[----:B------:R-:W-:-:S04]  /*50a0*/  FSETP.GTU.FTZ.AND P1, PT, |R10|, +INF , PT ;  /* 0x7f8000000a00780b */ /* 0x000fc80003f3c200 */
[----:B------:R-:W-:-:S13]  /*50b0*/  PLOP3.LUT P0, PT, P0, P1, PT, 0xf8, 0x8f ;  /* 0x00000000008f781c */ /* 0x000fda0000703f70 */
[----:B------:R-:W-:Y:S05]  /*50c0*/  @P0 BRA `(.L_x_43) ;  /* 0x00000004004c0947 */ /* 0x000fea0003800000 */
[----:B------:R-:W-:-:S13]  /*50d0*/  LOP3.LUT P0, RZ, R21, 0x7fffffff, R0, 0xc8, !PT ;  /* 0x7fffffff15ff7812 */ /* 0x000fda000780c800 */
[----:B------:R-:W-:Y:S05]  /*50e0*/  @!P0 BRA `(.L_x_44) ;  /* 0x00000004003c8947 */ /* 0x000fea0003800000 */
[----:B------:R-:W-:Y:S02]  /*50f0*/  FSETP.NEU.FTZ.AND P1, PT, |R0|, +INF , PT ;  /* 0x7f8000000000780b */ /* 0x000fe40003f3d200 */
[----:B------:R-:W-:Y:S02]  /*5100*/  FSETP.NEU.FTZ.AND P2, PT, |R10|, +INF , PT ;  /* 0x7f8000000a00780b */ /* 0x000fe40003f5d200 */
[----:B------:R-:W-:-:S11]  /*5110*/  FSETP.NEU.FTZ.AND P0, PT, |R0|, +INF , PT ;  /* 0x7f8000000000780b */ /* 0x000fd60003f1d200 */
[----:B------:R-:W-:Y:S05]  /*5120*/  @!P2 BRA !P1, `(.L_x_44) ;  /* 0x00000004002ca947 */ /* 0x000fea0004800000 */
[----:B------:R-:W-:-:S04]  /*5130*/  LOP3.LUT P1, RZ, R0, 0x7fffffff, RZ, 0xc0, !PT ;  /* 0x7fffffff00ff7812 */ /* 0x000fc8000782c0ff */
[----:B------:R-:W-:-:S13]  /*5140*/  PLOP3.LUT P1, PT, P2, P1, PT, 0x2f, 0xf2 ;  /* 0x0000000000f2781c */ /* 0x000fda0001722577 */
[----:B------:R-:W-:Y:S05]  /*5150*/  @P1 BRA `(.L_x_45) ;  /* 0x0000000400181947 */ /* 0x000fea0003800000 */
[----:B------:R-:W-:-:S04]  /*5160*/  LOP3.LUT P1, RZ, R21, 0x7fffffff, RZ, 0xc0, !PT ;  /* 0x7fffffff15ff7812 */ /* 0x000fc8000782c0ff */
[----:B------:R-:W-:-:S13]  /*5170*/  PLOP3.LUT P0, PT, P0, P1, PT, 0x2f, 0xf2 ;  /* 0x0000000000f2781c */ /* 0x000fda0000702577 */
[----:B------:R-:W-:Y:S05]  /*5180*/  @P0 BRA `(.L_x_46) ;  /* 0x0000000400000947 */ /* 0x000fea0003800000 */
[----:B------:R-:W-:Y:S02]  /*5190*/  ISETP.GE.AND P0, PT, R20, RZ, PT ;  /* 0x000000ff1400720c */ /* 0x000fe40003f06270 */
[----:B------:R-:W-:-:S11]  /*51a0*/  ISETP.GE.AND P1, PT, R23, RZ, PT ;  /* 0x000000ff1700720c */ /* 0x000fd60003f26270 */
[----:B------:R-:W-:Y:S02]  /*51b0*/  @P0 IMAD.MOV.U32 R18, RZ, RZ, RZ ;  /* 0x000000ffff120224 */ /* 0x000fe400078e00ff */
[----:B------:R-:W-:Y:S01]  /*51c0*/  @!P0 FFMA R0, R0, 1.84467440737095516160e+19, RZ ;  /* 0x5f80000000008823 */ /* 0x000fe200000000ff */
[----:B------:R-:W-:Y:S02]  /*51d0*/  @!P0 IMAD.MOV.U32 R18, RZ, RZ, -0x40 ;  /* 0xffffffc0ff128424 */ /* 0x000fe400078e00ff */
[----:B------:R-:W-:-:S03]  /*51e0*/  @!P1 FFMA R21, R10, 1.84467440737095516160e+19, RZ ;  /* 0x5f8000000a159823 */ /* 0x000fc600000000ff */
[----:B------:R-:W-:-:S07]  /*51f0*/  @!P1 IADD3 R18, PT, PT, R18, 0x40, RZ ;  /* 0x0000004012129810 */ /* 0x000fce0007ffe0ff */
.L_x_42:
[----:B------:R-:W-:Y:S01]  /*5200*/  LEA R20, R9, 0xc0800000, 0x17 ;  /* 0xc080000009147811 */ /* 0x000fe200078eb8ff */
[----:B------:R-:W-:Y:S04]  /*5210*/  BSSY.RECONVERGENT B2, `(.L_x_47) ;  /* 0x0000036000027945 */ /* 0x000fe80003800200 */
[----:B------:R-:W-:Y:S02]  /*5220*/  IMAD.IADD R24, R21, 0x1, -R20 ;  /* 0x0000000115187824 */ /* 0x000fe400078e0a14 */
[----:B------:R-:W-:Y:S02]  /*5230*/  VIADD R20, R22, 0xffffff81 ;  /* 0xffffff8116147836 */ /* 0x000fe40000000000 */
[----:B------:R-:W0:Y:S01]  /*5240*/  MUFU.RCP R21, R24 ;  /* 0x0000001800157308 */ /* 0x000e220000001000 */
[----:B------:R-:W-:Y:S01]  /*5250*/  FADD.FTZ R23, -R24, -RZ ;  /* 0x800000ff18177221 */ /* 0x000fe20000010100 */
[----:B------:R-:W-:-:S03]  /*5260*/  IMAD R0, R20, -0x800000, R0 ;  /* 0xff80000014007824 */ /* 0x000fc600078e0200 */
[----:B0-----:R-:W-:-:S04]  /*5270*/  FFMA R22, R21, R23, 1 ;  /* 0x3f80000015167423 */ /* 0x001fc80000000017 */
[----:B------:R-:W-:-:S04]  /*5280*/  FFMA R21, R21, R22, R21 ;  /* 0x0000001615157223 */ /* 0x000fc80000000015 */
[----:B------:R-:W-:-:S04]  /*5290*/  FFMA R22, R0, R21, RZ ;  /* 0x0000001500167223 */ /* 0x000fc800000000ff */
[----:B------:R-:W-:-:S04]  /*52a0*/  FFMA R25, R23, R22, R0 ;  /* 0x0000001617197223 */ /* 0x000fc80000000000 */
[----:B------:R-:W-:Y:S01]  /*52b0*/  FFMA R22, R21, R25, R22 ;  /* 0x0000001915167223 */ /* 0x000fe20000000016 */
[----:B------:R-:W-:-:S03]  /*52c0*/  IADD3 R25, PT, PT, R20, 0x7f, -R9 ;  /* 0x0000007f14197810 */ /* 0x000fc60007ffe809 */
[----:B------:R-:W-:Y:S02]  /*52d0*/  FFMA R23, R23, R22, R0 ;  /* 0x0000001617177223 */ /* 0x000fe40000000000 */
[----:B------:R-:W-:Y:S02]  /*52e0*/  IMAD.IADD R25, R25, 0x1, R18 ;  /* 0x0000000119197824 */ /* 0x000fe400078e0212 */
[----:B------:R-:W-:-:S05]  /*52f0*/  FFMA R0, R21, R23, R22 ;  /* 0x0000001715007223 */ /* 0x000fca0000000016 */
[----:B------:R-:W-:-:S04]  /*5300*/  SHF.R.U32.HI R9, RZ, 0x17, R0 ;  /* 0x00000017ff097819 */ /* 0x000fc80000011600 */
[----:B------:R-:W-:-:S05]  /*5310*/  LOP3.LUT R9, R9, 0xff, RZ, 0xc0, !PT ;  /* 0x000000ff09097812 */ /* 0x000fca00078ec0ff */
[----:B------:R-:W-:-:S04]  /*5320*/  IMAD.IADD R20, R9, 0x1, R25 ;  /* 0x0000000109147824 */ /* 0x000fc800078e0219 */
[----:B------:R-:W-:-:S05]  /*5330*/  VIADD R9, R20, 0xffffffff ;  /* 0xffffffff14097836 */ /* 0x000fca0000000000 */
[----:B------:R-:W-:-:S13]  /*5340*/  ISETP.GE.U32.AND P0, PT, R9, 0xfe, PT ;  /* 0x000000fe0900780c */ /* 0x000fda0003f06070 */
[----:B------:R-:W-:Y:S05]  /*5350*/  @!P0 BRA `(.L_x_48) ;  /* 0x0000000000808947 */ /* 0x000fea0003800000 */
[----:B------:R-:W-:-:S13]  /*5360*/  ISETP.GT.AND P0, PT, R20, 0xfe, PT ;  /* 0x000000fe1400780c */ /* 0x000fda0003f04270 */
[----:B------:R-:W-:Y:S05]  /*5370*/  @P0 BRA `(.L_x_49) ;  /* 0x00000000006c0947 */ /* 0x000fea0003800000 */
[----:B------:R-:W-:-:S13]  /*5380*/  ISETP.GE.AND P0, PT, R20, 0x1, PT ;  /* 0x000000011400780c */ /* 0x000fda0003f06270 */
[----:B------:R-:W-:Y:S05]  /*5390*/  @P0 BRA `(.L_x_50) ;  /* 0x0000000000740947 */ /* 0x000fea0003800000 */
[----:B------:R-:W-:Y:S02]  /*53a0*/  ISETP.GE.AND P0, PT, R20, -0x18, PT ;  /* 0xffffffe81400780c */ /* 0x000fe40003f06270 */
[----:B------:R-:W-:-:S11]  /*53b0*/  LOP3.LUT R0, R0, 0x80000000, RZ, 0xc0, !PT ;  /* 0x8000000000007812 */ /* 0x000fd600078ec0ff */
[----:B------:R-:W-:Y:S05]  /*53c0*/  @!P0 BRA `(.L_x_50) ;  /* 0x0000000000688947 */ /* 0x000fea0003800000 */
[-CC-:B------:R-:W-:Y:S01]  /*53d0*/  FFMA.RZ R9, R21, R23.reuse, R22.reuse ;  /* 0x0000001715097223 */ /* 0x180fe2000000c016 */
[C---:B------:R-:W-:Y:S02]  /*53e0*/  ISETP.NE.AND P2, PT, R20.reuse, RZ, PT ;  /* 0x000000ff1400720c */ /* 0x040fe40003f45270 */
[C---:B------:R-:W-:Y:S02]  /*53f0*/  ISETP.NE.AND P1, PT, R20.reuse, RZ, PT ;  /* 0x000000ff1400720c */ /* 0x040fe40003f25270 */
[----:B------:R-:W-:Y:S01]  /*5400*/  LOP3.LUT R18, R9, 0x7fffff, RZ, 0xc0, !PT ;  /* 0x007fffff09127812 */ /* 0x000fe200078ec0ff */
[CCC-:B------:R-:W-:Y:S01]  /*5410*/  FFMA.RP R9, R21.reuse, R23.reuse, R22.reuse ;  /* 0x0000001715097223 */ /* 0x1c0fe20000008016 */
[----:B------:R-:W-:Y:S01]  /*5420*/  FFMA.RM R22, R21, R23, R22 ;  /* 0x0000001715167223 */ /* 0x000fe20000004016 */
[----:B------:R-:W-:Y:S01]  /*5430*/  IADD3 R21, PT, PT, R20, 0x20, RZ ;  /* 0x0000002014157810 */ /* 0x000fe20007ffe0ff */
[----:B------:R-:W-:Y:S01]  /*5440*/  IMAD.MOV R20, RZ, RZ, -R20 ;  /* 0x000000ffff147224 */ /* 0x000fe200078e0a14 */
[----:B------:R-:W-:-:S02]  /*5450*/  LOP3.LUT R18, R18, 0x800000, RZ, 0xfc, !PT ;  /* 0x0080000012127812 */ /* 0x000fc400078efcff */
[----:B------:R-:W-:Y:S02]  /*5460*/  FSETP.NEU.FTZ.AND P0, PT, R9, R22, PT ;  /* 0x000000160900720b */ /* 0x000fe40003f1d000 */
[----:B------:R-:W-:Y:S02]  /*5470*/  SHF.L.U32 R21, R18, R21, RZ ;  /* 0x0000001512157219 */ /* 0x000fe400000006ff */
[----:B------:R-:W-:Y:S02]  /*5480*/  SEL R9, R20, RZ, P2 ;  /* 0x000000ff14097207 */ /* 0x000fe40001000000 */
[----:B------:R-:W-:Y:S02]  /*5490*/  ISETP.NE.AND P1, PT, R21, RZ, P1 ;  /* 0x000000ff1500720c */ /* 0x000fe40000f25270 */
[----:B------:R-:W-:Y:S02]  /*54a0*/  SHF.R.U32.HI R9, RZ, R9, R18 ;  /* 0x00000009ff097219 */ /* 0x000fe40000011612 */
[----:B------:R-:W-:-:S02]  /*54b0*/  PLOP3.LUT P0, PT, P0, P1, PT, 0xf8, 0x8f ;  /* 0x00000000008f781c */ /* 0x000fc40000703f70 */
[----:B------:R-:W-:Y:S02]  /*54c0*/  SHF.R.U32.HI R21, RZ, 0x1, R9 ;  /* 0x00000001ff157819 */ /* 0x000fe40000011609 */
[----:B------:R-:W-:-:S04]  /*54d0*/  SEL R18, RZ, 0x1, !P0 ;  /* 0x00000001ff127807 */ /* 0x000fc80004000000 */
[----:B------:R-:W-:-:S04]  /*54e0*/  LOP3.LUT R18, R18, 0x1, R21, 0xf8, !PT ;  /* 0x0000000112127812 */ /* 0x000fc800078ef815 */
[----:B------:R-:W-:-:S05]  /*54f0*/  LOP3.LUT R18, R18, R9, RZ, 0xc0, !PT ;  /* 0x0000000912127212 */ /* 0x000fca00078ec0ff */
[----:B------:R-:W-:-:S05]  /*5500*/  IMAD.IADD R21, R21, 0x1, R18 ;  /* 0x0000000115157824 */ /* 0x000fca00078e0212 */
[----:B------:R-:W-:Y:S01]  /*5510*/  LOP3.LUT R0, R21, R0, RZ, 0xfc, !PT ;  /* 0x0000000015007212 */ /* 0x000fe200078efcff */
[----:B------:R-:W-:Y:S06]  /*5520*/  BRA `(.L_x_50) ;  /* 0x0000000000107947 */ /* 0x000fec0003800000 */
.L_x_49:
[----:B------:R-:W-:-:S04]  /*5530*/  LOP3.LUT R0, R0, 0x80000000, RZ, 0xc0, !PT ;  /* 0x8000000000007812 */ /* 0x000fc800078ec0ff */
[----:B------:R-:W-:Y:S01]  /*5540*/  LOP3.LUT R0, R0, 0x7f800000, RZ, 0xfc, !PT ;  /* 0x7f80000000007812 */ /* 0x000fe200078efcff */
[----:B------:R-:W-:Y:S06]  /*5550*/  BRA `(.L_x_50) ;  /* 0x0000000000047947 */ /* 0x000fec0003800000 */
.L_x_48:
[----:B------:R-:W-:-:S07]  /*5560*/  IMAD R0, R25, 0x800000, R0 ;  /* 0x0080000019007824 */ /* 0x000fce00078e0200 */
.L_x_50:
[----:B------:R-:W-:Y:S05]  /*5570*/  BSYNC.RECONVERGENT B2 ;  /* 0x0000000000027941 */ /* 0x000fea0003800200 */
.L_x_47:
[----:B------:R-:W-:Y:S05]  /*5580*/  BRA `(.L_x_51) ;  /* 0x0000000000207947 */ /* 0x000fea0003800000 */
.L_x_46:
[----:B------:R-:W-:-:S04]  /*5590*/  LOP3.LUT R0, R21, 0x80000000, R0, 0x48, !PT ;  /* 0x8000000015007812 */ /* 0x000fc800078e4800 */
[----:B------:R-:W-:Y:S01]  /*55a0*/  LOP3.LUT R0, R0, 0x7f800000, RZ, 0xfc, !PT ;  /* 0x7f80000000007812 */ /* 0x000fe200078efcff */
[----:B------:R-:W-:Y:S06]  /*55b0*/  BRA `(.L_x_51) ;  /* 0x0000000000147947 */ /* 0x000fec0003800000 */
.L_x_45:
[----:B------:R-:W-:Y:S01]  /*55c0*/  LOP3.LUT R0, R21, 0x80000000, R0, 0x48, !PT ;  /* 0x8000000015007812 */ /* 0x000fe200078e4800 */
[----:B------:R-:W-:Y:S06]  /*55d0*/  BRA `(.L_x_51) ;  /* 0x00000000000c7947 */ /* 0x000fec0003800000 */
.L_x_44:
[----:B------:R-:W0:Y:S01]  /*55e0*/  MUFU.RSQ R0, -QNAN ;  /* 0xffc0000000007908 */ /* 0x000e220000001400 */
[----:B------:R-:W-:Y:S05]  /*55f0*/  BRA `(.L_x_51) ;  /* 0x0000000000047947 */ /* 0x000fea0003800000 */
.L_x_43:
[----:B------:R-:W-:-:S07]  /*5600*/  FADD.FTZ R0, R0, R10 ;  /* 0x0000000a00007221 */ /* 0x000fce0000010000 */
.L_x_51:
[----:B------:R-:W-:Y:S05]  /*5610*/  BSYNC.RECONVERGENT B1 ;  /* 0x0000000000017941 */ /* 0x000fea0003800200 */
.L_x_41:
[----:B------:R-:W-:-:S04]  /*5620*/  IMAD.MOV.U32 R9, RZ, RZ, 0x0 ;  /* 0x00000000ff097424 */ /* 0x000fc800078e00ff */
[----:B0-----:R-:W-:Y:S05]  /*5630*/  RET.REL.NODEC R8 `(_Z19wf_embedding_kernelPKfiiiPK6__halfiPKbiiPS1_iiiS6_iiiS6_iiiiii) ;  /* 0xffffffa808707950 */ /* 0x001fea0003c3ffff */
.L_x_52:
[----:B------:R-:W-:-:S00]  /*5640*/  BRA `(.L_x_52) ;  /* 0xfffffffc00fc7947 */ /* 0x000fc0000383ffff */
[----:B------:R-:W-:-:S00]  /*5650*/  NOP ;  /* 0x0000000000007918 */ /* 0x000fc00000000000 */
        /* <DEDUP_REMOVED lines=10> */
.L_x_62:


//--------------------- .nv.global.init           --------------------------
	.section	.nv.global.init,"aw",@progbits
	.align	4
.nv.global.init:
	.type		__cudart_i2opi_f,@object
	.size		__cudart_i2opi_f,(.L_0 - __cudart_i2opi_f)
__cudart_i2opi_f:
        /*0000*/ 	.byte	0x41, 0x90, 0x43, 0x3c, 0x99, 0x95, 0x62, 0xdb, 0xc0, 0xdd, 0x34, 0xf5, 0xd1, 0x57, 0x27, 0xfc
        /*0010*/ 	.byte	0x29, 0x15, 0x44, 0x4e, 0x6e, 0x83, 0xf9, 0xa2
.L_0:


//--------------------- .nv.shared._Z19wf_embedding_kernelPKfiiiPK6__halfiPKbiiPS1_iiiS6_iiiS6_iiiiii --------------------------
	.section	.nv.shared._Z19wf_embedding_kernelPKfiiiPK6__halfiPKbiiPS1_iiiS6_iiiS6_iiiiii,"aw",@nobits
	.sectionflags	@""
	.align	4
.nv.shared._Z19wf_embedding_kernelPKfiiiPK6__halfiPKbiiPS1_iiiS6_iiiS6_iiiiii:
	.zero		10168


//--------------------- .nv.shared.reserved.0     --------------------------
	.section	.nv.shared.reserved.0,"aw",@nobits
	.weak		__nv_reservedSMEM_offset_0_alias
	.size		__nv_reservedSMEM_offset_0_alias, 0, 64
	.other		__nv_reservedSMEM_offset_0_alias,@"STO_CUDA_RESERVED_SHARED STV_DEFAULT"
__nv_reservedSMEM_offset_0_alias:
	.zero		0
	.zero		64


//--------------------- .nv.constant0._Z19wf_embedding_kernelPKfiiiPK6__halfiPKbiiPS1_iiiS6_iiiS6_iiiiii --------------------------
	.section	.nv.constant0._Z19wf_embedding_kernelPKfiiiPK6__halfiPKbiiPS1_iiiS6_iiiS6_iiiiii,"a",@progbits
	.sectionflags	@""
	.align	4
.nv.constant0._Z19wf_embedding_kernelPKfiiiPK6__halfiPKbiiPS1_iiiS6_iiiS6_iiiiii:
	.zero		1032


//--------------------- SYMBOLS --------------------------

	.type		.nv.reservedSmem.offset0,@object
	.size		.nv.reservedSmem.offset0,0x4
	.type		.nv.reservedSmem.cap,@object
	.size		.nv.reservedSmem.cap,0x4
